// auto-generated by cutlass_sweep.gemm — config: {"arch": "sm_100", "cluster_m": 1, "cluster_n": 2, "dtype": "mxfp4", "dtype_b": "mxfp4", "layout": "nt", "stages": 0, "tile_k": 256, "tile_m": 128, "tile_n": 64}
#include "cutlass/cutlass.h"
#include "cutlass/gemm/collective/collective_builder.hpp"
#include "cutlass/gemm/device/gemm_universal_adapter.h"
#include "cutlass/gemm/kernel/gemm_universal.hpp"
#include "cutlass/epilogue/collective/collective_builder.hpp"

using ElemA = cutlass::mx_float4_t<cutlass::float_e2m1_t>;
using ElemB = cutlass::mx_float4_t<cutlass::float_e2m1_t>;
using ElemCD = cutlass::bfloat16_t;
using Acc  = float;
using TileShape    = cute::Shape<cute::_128, cute::_64, cute::_256>;
using ClusterShape = cute::Shape<cute::_1, cute::_2, cute::_1>;

using CollectiveEpilogue = typename cutlass::epilogue::collective::CollectiveBuilder<
    cutlass::arch::Sm100, cutlass::arch::OpClassTensorOp,
    TileShape, ClusterShape,
    cutlass::epilogue::collective::EpilogueTileAuto,
    Acc, Acc,
    ElemCD, cutlass::layout::RowMajor, 128 / cutlass::sizeof_bits<ElemCD>::value,
    ElemCD, cutlass::layout::RowMajor, 128 / cutlass::sizeof_bits<ElemCD>::value,
    cutlass::epilogue::collective::EpilogueScheduleAuto
  >::CollectiveOp;

using CollectiveMainloop = typename cutlass::gemm::collective::CollectiveBuilder<
    cutlass::arch::Sm100, cutlass::arch::OpClassBlockScaledTensorOp,
    ElemA, cutlass::layout::RowMajor, 32,
    ElemB, cutlass::layout::ColumnMajor, 32,
    Acc,
    TileShape, ClusterShape,
    cutlass::gemm::collective::StageCountAutoCarveout<static_cast<int>(sizeof(typename CollectiveEpilogue::SharedStorage))>,
    cutlass::gemm::collective::KernelScheduleAuto
  >::CollectiveOp;

using GemmKernel = cutlass::gemm::kernel::GemmUniversal<
    cute::Shape<int,int,int,int>,
    CollectiveMainloop,
    CollectiveEpilogue
>;
using Gemm = cutlass::gemm::device::GemmUniversalAdapter<GemmKernel>;

// Force the device kernel symbol into the cubin without needing a host main.
auto* _anchor = &cutlass::device_kernel<GemmKernel>;


// ===== COMPILED SASS (sm_100a) =====

	.target	sm_100a

	.elftype	@"ET_EXEC"


//--------------------- .note.nv.tkinfo           --------------------------
	.section	.note.nv.tkinfo,"",@"SHT_NOTE"
	.sectionflags	@"SHF_NOTE_NV_TKINFO"
	.tkinfo
        /*0018*/ 	.word	0x00000002
        /*0030*/ 	.string	""
        /*0030*/ 	.string	"ptxas"
        /*0030*/ 	.string	"Cuda compilation tools, release 13.0, V13.0.88"
        /*0030*/ 	.string	"Build cuda_13.0.r13.0/compiler.36424714_0"
        /*0030*/ 	.string	"-arch sm_100a -m 64 "



//--------------------- .note.nv.cuinfo           --------------------------
	.section	.note.nv.cuinfo,"",@"SHT_NOTE"
	.sectionflags	@"SHF_NOTE_NV_CUINFO"
        /*0018*/ 	.short	0x0002
        /*001a*/ 	.short	0x0064
        /*001c*/ 	.short	0x0082
	.zero		2


//--------------------- .nv.info                  --------------------------
	.section	.nv.info,"",@"SHT_CUDA_INFO"
	.align	4


	//----- nvinfo : EIATTR_REGCOUNT
	.align		4
        /*0000*/ 	.byte	0x04, 0x2f
        /*0002*/ 	.short	(.L_19 - .L_18)
	.align		4
.L_18:
        /*0004*/ 	.word	index@(_ZN7cutlass13device_kernelINS_4gemm6kernel13GemmUniversalIN4cute5tupleIJiiiiEEENS1_10collective13CollectiveMmaINS1_46MainloopSm100TmaUmmaWarpSpecializedBlockScaledILi7ELi2ELi2ENS5_IJNS4_1CILi1EEENSA_ILi2EEESB_EEEEENS5_IJNSA_ILi128EEENSA_ILi64EEENSA_ILi256EEEEEENS5_IJNS_12float_e2m1_tENS_13float_ue8m0_tEEEENS5_IJNS5_IJlSB_lEEENS4_6LayoutINS5_IJNS5_IJNS5_IJNSA_ILi32EEENSA_ILi4EEEEEEiEEESR_NS5_IJSB_iEEEEEENS5_IJNS5_IJNS5_IJNSA_ILi16EEESP_EEEiEEENS5_IJNS5_IJNSA_ILi0EEESB_EEENSA_ILi512EEEEEENS5_IJSX_iEEEEEEEEEEESL_S14_NS4_8TiledMMAINS4_8MMA_AtomIJNS4_17SM100_MMA_MXF4_SSISJ_SJ_fSK_Li128ELi64ELi32ELNS4_4UMMA5MajorE0ELS19_0ELNS18_7ScaleInE0ELS1A_0EEEEEENSN_INS5_IJSB_SB_SB_EEENS5_IJSX_SX_SX_EEEEENS5_IJNS4_10UnderscoreES1G_S1G_EEEEENS5_IJNS4_23SM90_TMA_LOAD_MULTICASTES1J_EEENS5_IJNS4_14ComposedLayoutINS4_7SwizzleILi3ELi4ELi3EEENS4_18smem_ptr_flag_bitsILi4EEENSN_INS5_IJNSA_ILi8EEESH_EEENS5_IJSH_SB_EEEEEEENSN_INS5_IJNS5_IJNS5_IJSQ_SB_EEENS5_IJSO_SC_EEEEEESB_NS5_IJSC_SC_EEEEEENS5_IJNS5_IJNS5_IJSV_SZ_EEESY_EEESX_NS5_IJSC_SZ_EEEEEEEEEEEvNS4_8identityENS5_IJNS4_13SM90_TMA_LOADES27_EEES25_vS26_EENS_8epilogue10collective18CollectiveEpilogueINS2A_23Sm100TmaWarpSpecializedILi3ELi2ELi32ELb1ELb0EEEJSI_NS5_IJNSN_ISF_SB_EENSN_ISO_SB_EEEEENS_10bfloat16_tESM_S2I_SM_NS2A_6fusion15FusionCallbacksIS2E_NS2J_17LinearCombinationIS2I_fS2I_fLNS_15FloatRoundStyleE2EEESI_S2H_JEEENS4_5SM1004TMEM4LOAD26SM100_TMEM_LOAD_32dp32b32xES27_NS1L_INS1M_ILi2ELi4ELi3EEENS1O_ILi16EEENSN_INS5_IJS1Q_SO_EEENS5_IJSO_SB_EEEEEEENS4_39AutoVectorizingCopyWithAssumedAlignmentILi128EEENS4_14SM90_TMA_STOREES2Y_S30_S30_EEEvvEEEEvNT_6ParamsE)
        /*0008*/ 	.word	0x0000006f


	//----- nvinfo : EIATTR_FRAME_SIZE
	.align		4
.L_19:
        /*000c*/ 	.byte	0x04, 0x11
        /*000e*/ 	.short	(.L_21 - .L_20)
	.align		4
.L_20:
        /*0010*/ 	.word	index@($__internal_2_$__cuda_sm10x_tcgen05_guardrail_trap_unallocated_columns_being_dealloced)
        /*0014*/ 	.word	0x00000000


	//----- nvinfo : EIATTR_FRAME_SIZE
	.align		4
.L_21:
        /*0018*/ 	.byte	0x04, 0x11
        /*001a*/ 	.short	(.L_23 - .L_22)
	.align		4
.L_22:
        /*001c*/ 	.word	index@($__internal_1_$__cuda_sm10x_tcgen05_guardrail_trap_phase_invalid_during_alloc)
        /*0020*/ 	.word	0x00000000


	//----- nvinfo : EIATTR_FRAME_SIZE
	.align		4
.L_23:
        /*0024*/ 	.byte	0x04, 0x11
        /*0026*/ 	.short	(.L_25 - .L_24)
	.align		4
.L_24:
        /*0028*/ 	.word	index@($__internal_0_$__cuda_sm10x_tcgen05_guardrail_trap_col_being_dealloced_not_returned_by_alloc)
        /*002c*/ 	.word	0x00000000


	//----- nvinfo : EIATTR_FRAME_SIZE
	.align		4
.L_25:
        /*0030*/ 	.byte	0x04, 0x11
        /*0032*/ 	.short	(.L_27 - .L_26)
	.align		4
.L_26:
        /*0034*/ 	.word	index@(_ZN7cutlass13device_kernelINS_4gemm6kernel13GemmUniversalIN4cute5tupleIJiiiiEEENS1_10collective13CollectiveMmaINS1_46MainloopSm100TmaUmmaWarpSpecializedBlockScaledILi7ELi2ELi2ENS5_IJNS4_1CILi1EEENSA_ILi2EEESB_EEEEENS5_IJNSA_ILi128EEENSA_ILi64EEENSA_ILi256EEEEEENS5_IJNS_12float_e2m1_tENS_13float_ue8m0_tEEEENS5_IJNS5_IJlSB_lEEENS4_6LayoutINS5_IJNS5_IJNS5_IJNSA_ILi32EEENSA_ILi4EEEEEEiEEESR_NS5_IJSB_iEEEEEENS5_IJNS5_IJNS5_IJNSA_ILi16EEESP_EEEiEEENS5_IJNS5_IJNSA_ILi0EEESB_EEENSA_ILi512EEEEEENS5_IJSX_iEEEEEEEEEEESL_S14_NS4_8TiledMMAINS4_8MMA_AtomIJNS4_17SM100_MMA_MXF4_SSISJ_SJ_fSK_Li128ELi64ELi32ELNS4_4UMMA5MajorE0ELS19_0ELNS18_7ScaleInE0ELS1A_0EEEEEENSN_INS5_IJSB_SB_SB_EEENS5_IJSX_SX_SX_EEEEENS5_IJNS4_10UnderscoreES1G_S1G_EEEEENS5_IJNS4_23SM90_TMA_LOAD_MULTICASTES1J_EEENS5_IJNS4_14ComposedLayoutINS4_7SwizzleILi3ELi4ELi3EEENS4_18smem_ptr_flag_bitsILi4EEENSN_INS5_IJNSA_ILi8EEESH_EEENS5_IJSH_SB_EEEEEEENSN_INS5_IJNS5_IJNS5_IJSQ_SB_EEENS5_IJSO_SC_EEEEEESB_NS5_IJSC_SC_EEEEEENS5_IJNS5_IJNS5_IJSV_SZ_EEESY_EEESX_NS5_IJSC_SZ_EEEEEEEEEEEvNS4_8identityENS5_IJNS4_13SM90_TMA_LOADES27_EEES25_vS26_EENS_8epilogue10collective18CollectiveEpilogueINS2A_23Sm100TmaWarpSpecializedILi3ELi2ELi32ELb1ELb0EEEJSI_NS5_IJNSN_ISF_SB_EENSN_ISO_SB_EEEEENS_10bfloat16_tESM_S2I_SM_NS2A_6fusion15FusionCallbacksIS2E_NS2J_17LinearCombinationIS2I_fS2I_fLNS_15FloatRoundStyleE2EEESI_S2H_JEEENS4_5SM1004TMEM4LOAD26SM100_TMEM_LOAD_32dp32b32xES27_NS1L_INS1M_ILi2ELi4ELi3EEENS1O_ILi16EEENSN_INS5_IJS1Q_SO_EEENS5_IJSO_SB_EEEEEEENS4_39AutoVectorizingCopyWithAssumedAlignmentILi128EEENS4_14SM90_TMA_STOREES2Y_S30_S30_EEEvvEEEEvNT_6ParamsE)
        /*0038*/ 	.word	0x00000000


	//----- nvinfo : EIATTR_MIN_STACK_SIZE
	.align		4
.L_27:
        /*003c*/ 	.byte	0x04, 0x12
        /*003e*/ 	.short	(.L_29 - .L_28)
	.align		4
.L_28:
        /*0040*/ 	.word	index@(_ZN7cutlass13device_kernelINS_4gemm6kernel13GemmUniversalIN4cute5tupleIJiiiiEEENS1_10collective13CollectiveMmaINS1_46MainloopSm100TmaUmmaWarpSpecializedBlockScaledILi7ELi2ELi2ENS5_IJNS4_1CILi1EEENSA_ILi2EEESB_EEEEENS5_IJNSA_ILi128EEENSA_ILi64EEENSA_ILi256EEEEEENS5_IJNS_12float_e2m1_tENS_13float_ue8m0_tEEEENS5_IJNS5_IJlSB_lEEENS4_6LayoutINS5_IJNS5_IJNS5_IJNSA_ILi32EEENSA_ILi4EEEEEEiEEESR_NS5_IJSB_iEEEEEENS5_IJNS5_IJNS5_IJNSA_ILi16EEESP_EEEiEEENS5_IJNS5_IJNSA_ILi0EEESB_EEENSA_ILi512EEEEEENS5_IJSX_iEEEEEEEEEEESL_S14_NS4_8TiledMMAINS4_8MMA_AtomIJNS4_17SM100_MMA_MXF4_SSISJ_SJ_fSK_Li128ELi64ELi32ELNS4_4UMMA5MajorE0ELS19_0ELNS18_7ScaleInE0ELS1A_0EEEEEENSN_INS5_IJSB_SB_SB_EEENS5_IJSX_SX_SX_EEEEENS5_IJNS4_10UnderscoreES1G_S1G_EEEEENS5_IJNS4_23SM90_TMA_LOAD_MULTICASTES1J_EEENS5_IJNS4_14ComposedLayoutINS4_7SwizzleILi3ELi4ELi3EEENS4_18smem_ptr_flag_bitsILi4EEENSN_INS5_IJNSA_ILi8EEESH_EEENS5_IJSH_SB_EEEEEEENSN_INS5_IJNS5_IJNS5_IJSQ_SB_EEENS5_IJSO_SC_EEEEEESB_NS5_IJSC_SC_EEEEEENS5_IJNS5_IJNS5_IJSV_SZ_EEESY_EEESX_NS5_IJSC_SZ_EEEEEEEEEEEvNS4_8identityENS5_IJNS4_13SM90_TMA_LOADES27_EEES25_vS26_EENS_8epilogue10collective18CollectiveEpilogueINS2A_23Sm100TmaWarpSpecializedILi3ELi2ELi32ELb1ELb0EEEJSI_NS5_IJNSN_ISF_SB_EENSN_ISO_SB_EEEEENS_10bfloat16_tESM_S2I_SM_NS2A_6fusion15FusionCallbacksIS2E_NS2J_17LinearCombinationIS2I_fS2I_fLNS_15FloatRoundStyleE2EEESI_S2H_JEEENS4_5SM1004TMEM4LOAD26SM100_TMEM_LOAD_32dp32b32xES27_NS1L_INS1M_ILi2ELi4ELi3EEENS1O_ILi16EEENSN_INS5_IJS1Q_SO_EEENS5_IJSO_SB_EEEEEEENS4_39AutoVectorizingCopyWithAssumedAlignmentILi128EEENS4_14SM90_TMA_STOREES2Y_S30_S30_EEEvvEEEEvNT_6ParamsE)
        /*0044*/ 	.word	0x00000000
.L_29:


//--------------------- .nv.compat                --------------------------
	.section	.nv.compat,"",@"SHT_CUDA_COMPAT_INFO"
	.align	4
        /*0000*/ 	.byte	0x02, 0x09, 0x01, 0x00, 0x02, 0x02, 0x02, 0x00, 0x02, 0x05, 0x05, 0x00, 0x03, 0x07, 0x01, 0x01
        /*0010*/ 	.byte	0x02, 0x03, 0x01, 0x00, 0x02, 0x06, 0x01, 0x00, 0x04, 0x0b, 0x08, 0x00, 0x09, 0x00, 0x00, 0x00
        /*0020*/ 	.byte	0x00, 0x00, 0x00, 0x00


//--------------------- .nv.info._ZN7cutlass13device_kernelINS_4gemm6kernel13GemmUniversalIN4cute5tupleIJiiiiEEENS1_10collective13CollectiveMmaINS1_46MainloopSm100TmaUmmaWarpSpecializedBlockScaledILi7ELi2ELi2ENS5_IJNS4_1CILi1EEENSA_ILi2EEESB_EEEEENS5_IJNSA_ILi128EEENSA_ILi64EEENSA_ILi256EEEEEENS5_IJNS_12float_e2m1_tENS_13float_ue8m0_tEEEENS5_IJNS5_IJlSB_lEEENS4_6LayoutINS5_IJNS5_IJNS5_IJNSA_ILi32EEENSA_ILi4EEEEEEiEEESR_NS5_IJSB_iEEEEEENS5_IJNS5_IJNS5_IJNSA_ILi16EEESP_EEEiEEENS5_IJNS5_IJNSA_ILi0EEESB_EEENSA_ILi512EEEEEENS5_IJSX_iEEEEEEEEEEESL_S14_NS4_8TiledMMAINS4_8MMA_AtomIJNS4_17SM100_MMA_MXF4_SSISJ_SJ_fSK_Li128ELi64ELi32ELNS4_4UMMA5MajorE0ELS19_0ELNS18_7ScaleInE0ELS1A_0EEEEEENSN_INS5_IJSB_SB_SB_EEENS5_IJSX_SX_SX_EEEEENS5_IJNS4_10UnderscoreES1G_S1G_EEEEENS5_IJNS4_23SM90_TMA_LOAD_MULTICASTES1J_EEENS5_IJNS4_14ComposedLayoutINS4_7SwizzleILi3ELi4ELi3EEENS4_18smem_ptr_flag_bitsILi4EEENSN_INS5_IJNSA_ILi8EEESH_EEENS5_IJSH_SB_EEEEEEENSN_INS5_IJNS5_IJNS5_IJSQ_SB_EEENS5_IJSO_SC_EEEEEESB_NS5_IJSC_SC_EEEEEENS5_IJNS5_IJNS5_IJSV_SZ_EEESY_EEESX_NS5_IJSC_SZ_EEEEEEEEEEEvNS4_8identityENS5_IJNS4_13SM90_TMA_LOADES27_EEES25_vS26_EENS_8epilogue10collective18CollectiveEpilogueINS2A_23Sm100TmaWarpSpecializedILi3ELi2ELi32ELb1ELb0EEEJSI_NS5_IJNSN_ISF_SB_EENSN_ISO_SB_EEEEENS_10bfloat16_tESM_S2I_SM_NS2A_6fusion15FusionCallbacksIS2E_NS2J_17LinearCombinationIS2I_fS2I_fLNS_15FloatRoundStyleE2EEESI_S2H_JEEENS4_5SM1004TMEM4LOAD26SM100_TMEM_LOAD_32dp32b32xES27_NS1L_INS1M_ILi2ELi4ELi3EEENS1O_ILi16EEENSN_INS5_IJS1Q_SO_EEENS5_IJSO_SB_EEEEEEENS4_39AutoVectorizingCopyWithAssumedAlignmentILi128EEENS4_14SM90_TMA_STOREES2Y_S30_S30_EEEvvEEEEvNT_6ParamsE --------------------------
	.section	.nv.info._ZN7cutlass13device_kernelINS_4gemm6kernel13GemmUniversalIN4cute5tupleIJiiiiEEENS1_10collective13CollectiveMmaINS1_46MainloopSm100TmaUmmaWarpSpecializedBlockScaledILi7ELi2ELi2ENS5_IJNS4_1CILi1EEENSA_ILi2EEESB_EEEEENS5_IJNSA_ILi128EEENSA_ILi64EEENSA_ILi256EEEEEENS5_IJNS_12float_e2m1_tENS_13float_ue8m0_tEEEENS5_IJNS5_IJlSB_lEEENS4_6LayoutINS5_IJNS5_IJNS5_IJNSA_ILi32EEENSA_ILi4EEEEEEiEEESR_NS5_IJSB_iEEEEEENS5_IJNS5_IJNS5_IJNSA_ILi16EEESP_EEEiEEENS5_IJNS5_IJNSA_ILi0EEESB_EEENSA_ILi512EEEEEENS5_IJSX_iEEEEEEEEEEESL_S14_NS4_8TiledMMAINS4_8MMA_AtomIJNS4_17SM100_MMA_MXF4_SSISJ_SJ_fSK_Li128ELi64ELi32ELNS4_4UMMA5MajorE0ELS19_0ELNS18_7ScaleInE0ELS1A_0EEEEEENSN_INS5_IJSB_SB_SB_EEENS5_IJSX_SX_SX_EEEEENS5_IJNS4_10UnderscoreES1G_S1G_EEEEENS5_IJNS4_23SM90_TMA_LOAD_MULTICASTES1J_EEENS5_IJNS4_14ComposedLayoutINS4_7SwizzleILi3ELi4ELi3EEENS4_18smem_ptr_flag_bitsILi4EEENSN_INS5_IJNSA_ILi8EEESH_EEENS5_IJSH_SB_EEEEEEENSN_INS5_IJNS5_IJNS5_IJSQ_SB_EEENS5_IJSO_SC_EEEEEESB_NS5_IJSC_SC_EEEEEENS5_IJNS5_IJNS5_IJSV_SZ_EEESY_EEESX_NS5_IJSC_SZ_EEEEEEEEEEEvNS4_8identityENS5_IJNS4_13SM90_TMA_LOADES27_EEES25_vS26_EENS_8epilogue10collective18CollectiveEpilogueINS2A_23Sm100TmaWarpSpecializedILi3ELi2ELi32ELb1ELb0EEEJSI_NS5_IJNSN_ISF_SB_EENSN_ISO_SB_EEEEENS_10bfloat16_tESM_S2I_SM_NS2A_6fusion15FusionCallbacksIS2E_NS2J_17LinearCombinationIS2I_fS2I_fLNS_15FloatRoundStyleE2EEESI_S2H_JEEENS4_5SM1004TMEM4LOAD26SM100_TMEM_LOAD_32dp32b32xES27_NS1L_INS1M_ILi2ELi4ELi3EEENS1O_ILi16EEENSN_INS5_IJS1Q_SO_EEENS5_IJSO_SB_EEEEEEENS4_39AutoVectorizingCopyWithAssumedAlignmentILi128EEENS4_14SM90_TMA_STOREES2Y_S30_S30_EEEvvEEEEvNT_6ParamsE,"",@"SHT_CUDA_INFO"
	.sectionflags	@""
	.align	4


	//----- nvinfo : EIATTR_CUDA_API_VERSION
	.align		4
        /*0000*/ 	.byte	0x04, 0x37
        /*0002*/ 	.short	(.L_31 - .L_30)
.L_30:
        /*0004*/ 	.word	0x00000082


	//----- nvinfo : EIATTR_KPARAM_INFO
	.align		4
.L_31:
        /*0008*/ 	.byte	0x04, 0x17
        /*000a*/ 	.short	(.L_33 - .L_32)
.L_32:
        /*000c*/ 	.word	0x00000000
        /*0010*/ 	.short	0x0000
        /*0012*/ 	.short	0x0000
        /*0014*/ 	.byte	0x00, 0xf0, 0x01, 0x30


	//----- nvinfo : EIATTR_AT_ENTRY_FRAGMENTS
	.align		4
.L_33:
        /*0018*/ 	.byte	0x04, 0x4f
        /*001a*/ 	.short	(.L_35 - .L_34)


	//   ....[0]....
.L_34:
        /*001c*/ 	.word	0x00000006


	//----- nvinfo : EIATTR_RESERVED_SMEM_USED
	.align		4
.L_35:
        /*0020*/ 	.byte	0x01, 0x41
	.zero		2


	//----- nvinfo : EIATTR_SPARSE_MMA_MASK
	.align		4
        /*0024*/ 	.byte	0x03, 0x50
        /*0026*/ 	.short	0x0000


	//----- nvinfo : EIATTR_TCGEN05_1CTA_USED
	.align		4
        /*0028*/ 	.byte	0x01, 0x51
	.zero		2


	//----- nvinfo : EIATTR_MAXREG_COUNT
	.align		4
        /*002c*/ 	.byte	0x03, 0x1b
        /*002e*/ 	.short	0x00ff


	//----- nvinfo : EIATTR_NUM_BARRIERS
	.align		4
        /*0030*/ 	.byte	0x02, 0x4c
        /*0032*/ 	.byte	0x07
	.zero		1


	//----- nvinfo : EIATTR_EXTERNS
	.align		4
        /*0034*/ 	.byte	0x04, 0x0f
        /*0036*/ 	.short	(.L_37 - .L_36)


	//   ....[0]....
	.align		4
.L_36:
        /*0038*/ 	.word	index@(__assertfail)


	//----- nvinfo : EIATTR_MERCURY_ISA_VERSION
	.align		4
.L_37:
        /*003c*/ 	.byte	0x03, 0x5f
        /*003e*/ 	.short	0x0101


	//----- nvinfo : EIATTR_INT_WARP_WIDE_INSTR_OFFSETS
	.align		4
        /*0040*/ 	.byte	0x04, 0x31
        /*0042*/ 	.short	(.L_39 - .L_38)


	//   ....[0]....
.L_38:
        /*0044*/ 	.word	0x000023f0


	//   ....[1]....
        /*0048*/ 	.word	0x00004710


	//   ....[2]....
        /*004c*/ 	.word	0x00004740


	//   ....[3]....
        /*0050*/ 	.word	0x00004790


	//   ....[4]....
        /*0054*/ 	.word	0x00005030


	//   ....[5]....
        /*0058*/ 	.word	0x000050a0


	//   ....[6]....
        /*005c*/ 	.word	0x00005310


	//   ....[7]....
        /*0060*/ 	.word	0x00005480


	//----- nvinfo : EIATTR_COOP_GROUP_MASK_REGIDS
	.align		4
.L_39:
        /*0064*/ 	.byte	0x04, 0x29
        /*0066*/ 	.short	(.L_41 - .L_40)


	//   ....[0]....
.L_40:
        /*0068*/ 	.word	0xffffffff


	//   ....[1]....
        /*006c*/ 	.word	0xffffffff


	//   ....[2]....
        /*0070*/ 	.word	0xffffffff


	//   ....[3]....
        /*0074*/ 	.word	0xffffffff


	//   ....[4]....
        /*0078*/ 	.word	0xffffffff


	//   ....[5]....
        /*007c*/ 	.word	0xffffffff


	//   ....[6]....
        /*0080*/ 	.word	0xffffffff


	//   ....[7]....
        /*0084*/ 	.word	0xffffffff


	//   ....[8]....
        /*0088*/ 	.word	0xffffffff


	//   ....[9]....
        /*008c*/ 	.word	0xffffffff


	//   ....[10]....
        /*0090*/ 	.word	0xffffffff


	//   ....[11]....
        /*0094*/ 	.word	0xffffffff


	//   ....[12]....
        /*0098*/ 	.word	0xffffffff


	//   ....[13]....
        /*009c*/ 	.word	0xffffffff


	//----- nvinfo : EIATTR_COOP_GROUP_INSTR_OFFSETS
	.align		4
.L_41:
        /*00a0*/ 	.byte	0x04, 0x28
        /*00a2*/ 	.short	(.L_43 - .L_42)


	//   ....[0]....
.L_42:
        /*00a4*/ 	.word	0x00000090


	//   ....[1]....
        /*00a8*/ 	.word	0x00000530


	//   ....[2]....
        /*00ac*/ 	.word	0x00000740


	//   ....[3]....
        /*00b0*/ 	.word	0x000008c0


	//   ....[4]....
        /*00b4*/ 	.word	0x000009c0


	//   ....[5]....
        /*00b8*/ 	.word	0x00000b30


	//   ....[6]....
        /*00bc*/ 	.word	0x00000c90


	//   ....[7]....
        /*00c0*/ 	.word	0x00000e40


	//   ....[8]....
        /*00c4*/ 	.word	0x000022d0


	//   ....[9]....
        /*00c8*/ 	.word	0x00003270


	//   ....[10]....
        /*00cc*/ 	.word	0x00003480


	//   ....[11]....
        /*00d0*/ 	.word	0x000034b0


	//   ....[12]....
        /*00d4*/ 	.word	0x00004600


	//   ....[13]....
        /*00d8*/ 	.word	0x00004830


	//----- nvinfo : EIATTR_VRC_CTA_INIT_COUNT
	.align		4
.L_43:
        /*00dc*/ 	.byte	0x02, 0x4a
        /*00de*/ 	.byte	0x80
	.zero		1


	//----- nvinfo : EIATTR_SYSCALL_OFFSETS
	.align		4
        /*00e0*/ 	.byte	0x04, 0x46
        /*00e2*/ 	.short	(.L_45 - .L_44)


	//   ....[0]....
.L_44:
        /*00e4*/ 	.word	0x00005ff0


	//   ....[1]....
        /*00e8*/ 	.word	0x000060e0


	//   ....[2]....
        /*00ec*/ 	.word	0x00006920


	//   ....[3]....
        /*00f0*/ 	.word	0x000075d0


	//----- nvinfo : EIATTR_MBARRIER_INSTR_OFFSETS
	.align		4
.L_45:
        /*00f4*/ 	.byte	0x04, 0x39
        /*00f6*/ 	.short	(.L_47 - .L_46)


	//   ....[0]....
.L_46:
        /*00f8*/ 	.word	0x00000650
        /*00fc*/ 	.word	0x000000ff
        /*0100*/ 	.word	0x00000000
        /*0104*/ 	.short	0x0100
        /*0106*/ 	.byte	0x06
	.zero		1


	//   ....[1]....
        /*0108*/ 	.word	0x00000660
        /*010c*/ 	.word	0x000000ff
        /*0110*/ 	.word	0x00000038
        /*0114*/ 	.short	0x0100
        /*0116*/ 	.byte	0x06
	.zero		1


	//   ....[2]....
        /*0118*/ 	.word	0x00000670
        /*011c*/ 	.word	0x000000ff
        /*0120*/ 	.word	0x00000008
        /*0124*/ 	.short	0x0100
        /*0126*/ 	.byte	0x06
	.zero		1


	//   ....[3]....
        /*0128*/ 	.word	0x00000680
        /*012c*/ 	.word	0x000000ff
        /*0130*/ 	.word	0x00000040
        /*0134*/ 	.short	0x0100
        /*0136*/ 	.byte	0x06
	.zero		1


	//   ....[4]....
        /*0138*/ 	.word	0x00000690
        /*013c*/ 	.word	0x000000ff
        /*0140*/ 	.word	0x00000010
        /*0144*/ 	.short	0x0100
        /*0146*/ 	.byte	0x06
	.zero		1


	//   ....[5]....
        /*0148*/ 	.word	0x000006a0
        /*014c*/ 	.word	0x000000ff
        /*0150*/ 	.word	0x00000048
        /*0154*/ 	.short	0x0100
        /*0156*/ 	.byte	0x06
	.zero		1


	//   ....[6]....
        /*0158*/ 	.word	0x000006b0
        /*015c*/ 	.word	0x000000ff
        /*0160*/ 	.word	0x00000018
        /*0164*/ 	.short	0x0100
        /*0166*/ 	.byte	0x06
	.zero		1


	//   ....[7]....
        /*0168*/ 	.word	0x000006c0
        /*016c*/ 	.word	0x000000ff
        /*0170*/ 	.word	0x00000050
        /*0174*/ 	.short	0x0100
        /*0176*/ 	.byte	0x06
	.zero		1


	//   ....[8]....
        /*0178*/ 	.word	0x000006d0
        /*017c*/ 	.word	0x000000ff
        /*0180*/ 	.word	0x00000020
        /*0184*/ 	.short	0x0100
        /*0186*/ 	.byte	0x06
	.zero		1


	//   ....[9]....
        /*0188*/ 	.word	0x000006e0
        /*018c*/ 	.word	0x000000ff
        /*0190*/ 	.word	0x00000058
        /*0194*/ 	.short	0x0100
        /*0196*/ 	.byte	0x06
	.zero		1


	//   ....[10]....
        /*0198*/ 	.word	0x000006f0
        /*019c*/ 	.word	0x000000ff
        /*01a0*/ 	.word	0x00000028
        /*01a4*/ 	.short	0x0100
        /*01a6*/ 	.byte	0x06
	.zero		1


	//   ....[11]....
        /*01a8*/ 	.word	0x00000700
        /*01ac*/ 	.word	0x000000ff
        /*01b0*/ 	.word	0x00000060
        /*01b4*/ 	.short	0x0100
        /*01b6*/ 	.byte	0x06
	.zero		1


	//   ....[12]....
        /*01b8*/ 	.word	0x00000710
        /*01bc*/ 	.word	0x000000ff
        /*01c0*/ 	.word	0x00000030
        /*01c4*/ 	.short	0x0100
        /*01c6*/ 	.byte	0x06
	.zero		1


	//   ....[13]....
        /*01c8*/ 	.word	0x00000720
        /*01cc*/ 	.word	0x000000ff
        /*01d0*/ 	.word	0x00000068
        /*01d4*/ 	.short	0x0100
        /*01d6*/ 	.byte	0x06
	.zero		1


	//   ....[14]....
        /*01d8*/ 	.word	0x00000850
        /*01dc*/ 	.word	0x000000ff
        /*01e0*/ 	.word	0x00000070
        /*01e4*/ 	.short	0x0100
        /*01e6*/ 	.byte	0x06
	.zero		1


	//   ....[15]....
        /*01e8*/ 	.word	0x00000860
        /*01ec*/ 	.word	0x000000ff
        /*01f0*/ 	.word	0x00000088
        /*01f4*/ 	.short	0x0100
        /*01f6*/ 	.byte	0x06
	.zero		1


	//   ....[16]....
        /*01f8*/ 	.word	0x00000870
        /*01fc*/ 	.word	0x000000ff
        /*0200*/ 	.word	0x00000078
        /*0204*/ 	.short	0x0100
        /*0206*/ 	.byte	0x06
	.zero		1


	//   ....[17]....
        /*0208*/ 	.word	0x00000880
        /*020c*/ 	.word	0x000000ff
        /*0210*/ 	.word	0x00000090
        /*0214*/ 	.short	0x0100
        /*0216*/ 	.byte	0x06
	.zero		1


	//   ....[18]....
        /*0218*/ 	.word	0x00000890
        /*021c*/ 	.word	0x000000ff
        /*0220*/ 	.word	0x00000080
        /*0224*/ 	.short	0x0100
        /*0226*/ 	.byte	0x06
	.zero		1


	//   ....[19]....
        /*0228*/ 	.word	0x000008a0
        /*022c*/ 	.word	0x000000ff
        /*0230*/ 	.word	0x00000098
        /*0234*/ 	.short	0x0100
        /*0236*/ 	.byte	0x06
	.zero		1


	//   ....[20]....
        /*0238*/ 	.word	0x00000990
        /*023c*/ 	.word	0x000000ff
        /*0240*/ 	.word	0x000000a0
        /*0244*/ 	.short	0x0100
        /*0246*/ 	.byte	0x05
	.zero		1


	//   ....[21]....
        /*0248*/ 	.word	0x000009a0
        /*024c*/ 	.word	0x000000ff
        /*0250*/ 	.word	0x000000a8
        /*0254*/ 	.short	0x0100
        /*0256*/ 	.byte	0x05
	.zero		1


	//   ....[22]....
        /*0258*/ 	.word	0x00000ae0
        /*025c*/ 	.word	0x000000ff
        /*0260*/ 	.word	0x000000b0
        /*0264*/ 	.short	0x0100
        /*0266*/ 	.byte	0x05
	.zero		1


	//   ....[23]....
        /*0268*/ 	.word	0x00000af0
        /*026c*/ 	.word	0x000000ff
        /*0270*/ 	.word	0x000000c0
        /*0274*/ 	.short	0x0100
        /*0276*/ 	.byte	0x05
	.zero		1


	//   ....[24]....
        /*0278*/ 	.word	0x00000b00
        /*027c*/ 	.word	0x000000ff
        /*0280*/ 	.word	0x000000b8
        /*0284*/ 	.short	0x0100
        /*0286*/ 	.byte	0x05
	.zero		1


	//   ....[25]....
        /*0288*/ 	.word	0x00000b10
        /*028c*/ 	.word	0x000000ff
        /*0290*/ 	.word	0x000000c8
        /*0294*/ 	.short	0x0100
        /*0296*/ 	.byte	0x05
	.zero		1


	//   ....[26]....
        /*0298*/ 	.word	0x00000c40
        /*029c*/ 	.word	0x000000ff
        /*02a0*/ 	.word	0x000000d0
        /*02a4*/ 	.short	0x0100
        /*02a6*/ 	.byte	0x06
	.zero		1


	//   ....[27]....
        /*02a8*/ 	.word	0x00000c50
        /*02ac*/ 	.word	0x000000ff
        /*02b0*/ 	.word	0x000000e0
        /*02b4*/ 	.short	0x0100
        /*02b6*/ 	.byte	0x06
	.zero		1


	//   ....[28]....
        /*02b8*/ 	.word	0x00000c60
        /*02bc*/ 	.word	0x000000ff
        /*02c0*/ 	.word	0x000000d8
        /*02c4*/ 	.short	0x0100
        /*02c6*/ 	.byte	0x06
	.zero		1


	//   ....[29]....
        /*02c8*/ 	.word	0x00000c70
        /*02cc*/ 	.word	0x000000ff
        /*02d0*/ 	.word	0x000000e8
        /*02d4*/ 	.short	0x0100
        /*02d6*/ 	.byte	0x06
	.zero		1


	//   ....[30]....
        /*02d8*/ 	.word	0x00000d60
        /*02dc*/ 	.word	0x000000ff
        /*02e0*/ 	.word	0x000000f0
        /*02e4*/ 	.short	0x0100
        /*02e6*/ 	.byte	0x05
	.zero		1


	//   ....[31]....
        /*02e8*/ 	.word	0x00000d70
        /*02ec*/ 	.word	0x000000ff
        /*02f0*/ 	.word	0x00000100
        /*02f4*/ 	.short	0x0100
        /*02f6*/ 	.byte	0x05
	.zero		1


	//   ....[32]....
        /*02f8*/ 	.word	0x00000d80
        /*02fc*/ 	.word	0x000000ff
        /*0300*/ 	.word	0x000000f8
        /*0304*/ 	.short	0x0100
        /*0306*/ 	.byte	0x05
	.zero		1


	//   ....[33]....
        /*0308*/ 	.word	0x00000d90
        /*030c*/ 	.word	0x000000ff
        /*0310*/ 	.word	0x00000108
        /*0314*/ 	.short	0x0100
        /*0316*/ 	.byte	0x05
	.zero		1


	//   ....[34]....
        /*0318*/ 	.word	0x00001840
        /*031c*/ 	.word	0x00000002
        /*0320*/ 	.word	0x00000100
        /*0324*/ 	.short	0x010a
        /*0326*/ 	.byte	0xff
	.zero		1


	//   ....[35]....
        /*0328*/ 	.word	0x00001870
        /*032c*/ 	.word	0x00000002
        /*0330*/ 	.word	0x000000f0
        /*0334*/ 	.short	0x0101
        /*0336*/ 	.byte	0xff
	.zero		1


	//   ....[36]....
        /*0338*/ 	.word	0x00001950
        /*033c*/ 	.word	0x000000ff
        /*0340*/ 	.word	0x00000038
        /*0344*/ 	.short	0x010a
        /*0346*/ 	.byte	0x08
	.zero		1


	//   ....[37]....
        /*0348*/ 	.word	0x00001a10
        /*034c*/ 	.word	0x000000ff
        /*0350*/ 	.word	0x00000038
        /*0354*/ 	.short	0x010a
        /*0356*/ 	.byte	0x21
	.zero		1


	//   ....[38]....
        /*0358*/ 	.word	0x00001b50
        /*035c*/ 	.word	0x000000ff
        /*0360*/ 	.word	0x00000038
        /*0364*/ 	.short	0x010a
        /*0366*/ 	.byte	0x08
	.zero		1


	//   ....[39]....
        /*0368*/ 	.word	0x00001e30
        /*036c*/ 	.word	0x000000ff
        /*0370*/ 	.word	0x000000a8
        /*0374*/ 	.short	0x0101
        /*0376*/ 	.byte	0x07
	.zero		1


	//   ....[40]....
        /*0378*/ 	.word	0x00001e50
        /*037c*/ 	.word	0x000000ff
        /*0380*/ 	.word	0x00000038
        /*0384*/ 	.short	0x010a
        /*0386*/ 	.byte	0x08
	.zero		1


	//   ....[41]....
        /*0388*/ 	.word	0x00001ed0
        /*038c*/ 	.word	0x000000ff
        /*0390*/ 	.word	0x00000038
        /*0394*/ 	.short	0x010a
        /*0396*/ 	.byte	0x21
	.zero		1


	//   ....[42]....
        /*0398*/ 	.word	0x00002010
        /*039c*/ 	.word	0x000000ff
        /*03a0*/ 	.word	0x00000038
        /*03a4*/ 	.short	0x010a
        /*03a6*/ 	.byte	0x08
	.zero		1


	//   ....[43]....
        /*03a8*/ 	.word	0x00002300
        /*03ac*/ 	.word	0x00000002
        /*03b0*/ 	.word	0x000000b0
        /*03b4*/ 	.short	0x010a
        /*03b6*/ 	.byte	0xff
	.zero		1


	//   ....[44]....
        /*03b8*/ 	.word	0x000023c0
        /*03bc*/ 	.word	0x00000002
        /*03c0*/ 	.word	0x00000000
        /*03c4*/ 	.short	0x0101
        /*03c6*/ 	.byte	0xff
	.zero		1


	//   ....[45]....
        /*03c8*/ 	.word	0x00002930
        /*03cc*/ 	.word	0x000000ff
        /*03d0*/ 	.word	0x00000000
        /*03d4*/ 	.short	0x010a
        /*03d6*/ 	.byte	0x04
	.zero		1


	//   ....[46]....
        /*03d8*/ 	.word	0x000029c0
        /*03dc*/ 	.word	0x000000ff
        /*03e0*/ 	.word	0x00000000
        /*03e4*/ 	.short	0x010a
        /*03e6*/ 	.byte	0x04
	.zero		1


	//   ....[47]....
        /*03e8*/ 	.word	0x00002a50
        /*03ec*/ 	.word	0x000000ff
        /*03f0*/ 	.word	0x00000000
        /*03f4*/ 	.short	0x010a
        /*03f6*/ 	.byte	0x04
	.zero		1


	//   ....[48]....
        /*03f8*/ 	.word	0x00002ae0
        /*03fc*/ 	.word	0x000000ff
        /*0400*/ 	.word	0x00000000
        /*0404*/ 	.short	0x010a
        /*0406*/ 	.byte	0x04
	.zero		1


	//   ....[49]....
        /*0408*/ 	.word	0x00002b70
        /*040c*/ 	.word	0x000000ff
        /*0410*/ 	.word	0x00000000
        /*0414*/ 	.short	0x010a
        /*0416*/ 	.byte	0x04
	.zero		1


	//   ....[50]....
        /*0418*/ 	.word	0x00002c00
        /*041c*/ 	.word	0x000000ff
        /*0420*/ 	.word	0x00000000
        /*0424*/ 	.short	0x010a
        /*0426*/ 	.byte	0x04
	.zero		1


	//   ....[51]....
        /*0428*/ 	.word	0x00002ca0
        /*042c*/ 	.word	0x00000000
        /*0430*/ 	.word	0x00000000
        /*0434*/ 	.short	0x010a
        /*0436*/ 	.byte	0xff
	.zero		1


	//   ....[52]....
        /*0438*/ 	.word	0x00002dd0
        /*043c*/ 	.word	0x00000000
        /*0440*/ 	.word	0x000000f0
        /*0444*/ 	.short	0x010a
        /*0446*/ 	.byte	0xff
	.zero		1


	//   ....[53]....
        /*0448*/ 	.word	0x00002e40
        /*044c*/ 	.word	0x00000000
        /*0450*/ 	.word	0x00000000
        /*0454*/ 	.short	0x0101
        /*0456*/ 	.byte	0xff
	.zero		1


	//   ....[54]....
        /*0458*/ 	.word	0x00002e60
        /*045c*/ 	.word	0x000000ff
        /*0460*/ 	.word	0x000000c0
        /*0464*/ 	.short	0x010a
        /*0466*/ 	.byte	0x05
	.zero		1


	//   ....[55]....
        /*0468*/ 	.word	0x00002f80
        /*046c*/ 	.word	0x00000000
        /*0470*/ 	.word	0x000000b0
        /*0474*/ 	.short	0x010a
        /*0476*/ 	.byte	0xff
	.zero		1


	//   ....[56]....
        /*0478*/ 	.word	0x00003080
        /*047c*/ 	.word	0x00000000
        /*0480*/ 	.word	0x00000000
        /*0484*/ 	.short	0x0101
        /*0486*/ 	.byte	0xff
	.zero		1


	//   ....[57]....
        /*0488*/ 	.word	0x00003110
        /*048c*/ 	.word	0x000000ff
        /*0490*/ 	.word	0x000000c0
        /*0494*/ 	.short	0x0106
        /*0496*/ 	.byte	0x05
	.zero		1


	//   ....[58]....
        /*0498*/ 	.word	0x00003130
        /*049c*/ 	.word	0x000000ff
        /*04a0*/ 	.word	0x000000c0
        /*04a4*/ 	.short	0x010a
        /*04a6*/ 	.byte	0x05
	.zero		1


	//   ....[59]....
        /*04a8*/ 	.word	0x000031c0
        /*04ac*/ 	.word	0x000000ff
        /*04b0*/ 	.word	0x000000c0
        /*04b4*/ 	.short	0x0106
        /*04b6*/ 	.byte	0x04
	.zero		1


	//   ....[60]....
        /*04b8*/ 	.word	0x00003200
        /*04bc*/ 	.word	0x00000000
        /*04c0*/ 	.word	0x000000c0
        /*04c4*/ 	.short	0x010a
        /*04c6*/ 	.byte	0xff
	.zero		1


	//   ....[61]....
        /*04c8*/ 	.word	0x00003870
        /*04cc*/ 	.word	0x00000002
        /*04d0*/ 	.word	0x000000b0
        /*04d4*/ 	.short	0x010a
        /*04d6*/ 	.byte	0xff
	.zero		1


	//   ....[62]....
        /*04d8*/ 	.word	0x00003930
        /*04dc*/ 	.word	0x00000002
        /*04e0*/ 	.word	0x00000000
        /*04e4*/ 	.short	0x0101
        /*04e6*/ 	.byte	0xff
	.zero		1


	//   ....[63]....
        /*04e8*/ 	.word	0x00003e00
        /*04ec*/ 	.word	0x000000ff
        /*04f0*/ 	.word	0x00000000
        /*04f4*/ 	.short	0x010a
        /*04f6*/ 	.byte	0x05
	.zero		1


	//   ....[64]....
        /*04f8*/ 	.word	0x00003e10
        /*04fc*/ 	.word	0x000000ff
        /*0500*/ 	.word	0x000000e0
        /*0504*/ 	.short	0x010a
        /*0506*/ 	.byte	0x10
	.zero		1


	//   ....[65]....
        /*0508*/ 	.word	0x000040a0
        /*050c*/ 	.word	0x000000ff
        /*0510*/ 	.word	0x00000000
        /*0514*/ 	.short	0x010a
        /*0516*/ 	.byte	0x0f
	.zero		1


	//   ....[66]....
        /*0518*/ 	.word	0x000041d0
        /*051c*/ 	.word	0x000000ff
        /*0520*/ 	.word	0x00000000
        /*0524*/ 	.short	0x010a
        /*0526*/ 	.byte	0x2a
	.zero		1


	//   ....[67]....
        /*0528*/ 	.word	0x00004550
        /*052c*/ 	.word	0x000000ff
        /*0530*/ 	.word	0x00000000
        /*0534*/ 	.short	0x010a
        /*0536*/ 	.byte	0x05
	.zero		1


	//   ....[68]....
        /*0538*/ 	.word	0x000045e0
        /*053c*/ 	.word	0x000000ff
        /*0540*/ 	.word	0x00000000
        /*0544*/ 	.short	0x010a
        /*0546*/ 	.byte	0x06
	.zero		1


	//   ....[69]....
        /*0548*/ 	.word	0x000049d0
        /*054c*/ 	.word	0x00000000
        /*0550*/ 	.word	0x000000b0
        /*0554*/ 	.short	0x010a
        /*0556*/ 	.byte	0xff
	.zero		1


	//   ....[70]....
        /*0558*/ 	.word	0x00004a90
        /*055c*/ 	.word	0x00000000
        /*0560*/ 	.word	0x00000000
        /*0564*/ 	.short	0x0101
        /*0566*/ 	.byte	0xff
	.zero		1


	//   ....[71]....
        /*0568*/ 	.word	0x00004db0
        /*056c*/ 	.word	0x000000ff
        /*0570*/ 	.word	0x000000a8
        /*0574*/ 	.short	0x010a
        /*0576*/ 	.byte	0x04
	.zero		1


	//   ....[72]....
        /*0578*/ 	.word	0x00004fd0
        /*057c*/ 	.word	0x000000ff
        /*0580*/ 	.word	0x00000088
        /*0584*/ 	.short	0x010a
        /*0586*/ 	.byte	0x07
	.zero		1


	//   ....[73]....
        /*0588*/ 	.word	0x000051d0
        /*058c*/ 	.word	0x000000ff
        /*0590*/ 	.word	0x00000070
        /*0594*/ 	.short	0x010b
        /*0596*/ 	.byte	0x07
	.zero		1


	//   ....[74]....
        /*0598*/ 	.word	0x00005220
        /*059c*/ 	.word	0x000000ff
        /*05a0*/ 	.word	0x00000000
        /*05a4*/ 	.short	0x0101
        /*05a6*/ 	.byte	0x0d
	.zero		1


	//   ....[75]....
        /*05a8*/ 	.word	0x00005260
        /*05ac*/ 	.word	0x000000ff
        /*05b0*/ 	.word	0x00000088
        /*05b4*/ 	.short	0x010a
        /*05b6*/ 	.byte	0x05
	.zero		1


	//   ....[76]....
        /*05b8*/ 	.word	0x000054b0
        /*05bc*/ 	.word	0x000000ff
        /*05c0*/ 	.word	0x00000070
        /*05c4*/ 	.short	0x010b
        /*05c6*/ 	.byte	0x05
	.zero		1


	//   ....[77]....
        /*05c8*/ 	.word	0x000054f0
        /*05cc*/ 	.word	0x000000ff
        /*05d0*/ 	.word	0x00000000
        /*05d4*/ 	.short	0x0101
        /*05d6*/ 	.byte	0x07
	.zero		1


	//   ....[78]....
        /*05d8*/ 	.word	0x00005560
        /*05dc*/ 	.word	0x000000ff
        /*05e0*/ 	.word	0x00000000
        /*05e4*/ 	.short	0x010a
        /*05e6*/ 	.byte	0x05
	.zero		1


	//   ....[79]....
        /*05e8*/ 	.word	0x000055f0
        /*05ec*/ 	.word	0x000000ff
        /*05f0*/ 	.word	0x00000000
        /*05f4*/ 	.short	0x010a
        /*05f6*/ 	.byte	0x05
	.zero		1


	//   ....[80]....
        /*05f8*/ 	.word	0x00005690
        /*05fc*/ 	.word	0x00000000
        /*0600*/ 	.word	0x00000000
        /*0604*/ 	.short	0x010a
        /*0606*/ 	.byte	0xff
	.zero		1


	//   ....[81]....
        /*0608*/ 	.word	0x000059d0
        /*060c*/ 	.word	0x00000000
        /*0610*/ 	.word	0x000000b0
        /*0614*/ 	.short	0x010a
        /*0616*/ 	.byte	0xff
	.zero		1


	//   ....[82]....
        /*0618*/ 	.word	0x00005ae0
        /*061c*/ 	.word	0x00000000
        /*0620*/ 	.word	0x00000000
        /*0624*/ 	.short	0x0101
        /*0626*/ 	.byte	0xff
	.zero		1


	//   ....[83]....
        /*0628*/ 	.word	0x00006570
        /*062c*/ 	.word	0x00000000
        /*0630*/ 	.word	0x00000070
        /*0634*/ 	.short	0x010a
        /*0636*/ 	.byte	0xff
	.zero		1


	//   ....[84]....
        /*0638*/ 	.word	0x000065e0
        /*063c*/ 	.word	0x00000049
        /*0640*/ 	.word	0x000000d0
        /*0644*/ 	.short	0x010a
        /*0646*/ 	.byte	0xff
	.zero		1


	//   ....[85]....
        /*0648*/ 	.word	0x000066d0
        /*064c*/ 	.word	0x00000000
        /*0650*/ 	.word	0x00000070
        /*0654*/ 	.short	0x010a
        /*0656*/ 	.byte	0xff
	.zero		1


	//   ....[86]....
        /*0658*/ 	.word	0x00006800
        /*065c*/ 	.word	0x00000049
        /*0660*/ 	.word	0x000000d0
        /*0664*/ 	.short	0x010a
        /*0666*/ 	.byte	0xff
	.zero		1


	//   ....[87]....
        /*0668*/ 	.word	0x00007310
        /*066c*/ 	.word	0x00000000
        /*0670*/ 	.word	0x00000000
        /*0674*/ 	.short	0x0101
        /*0676*/ 	.byte	0xff
	.zero		1


	//   ....[88]....
        /*0678*/ 	.word	0x00007320
        /*067c*/ 	.word	0x00000002
        /*0680*/ 	.word	0x00000070
        /*0684*/ 	.short	0x010a
        /*0686*/ 	.byte	0xff
	.zero		1


	//   ....[89]....
        /*0688*/ 	.word	0x000073f0
        /*068c*/ 	.word	0x00000002
        /*0690*/ 	.word	0x00000070
        /*0694*/ 	.short	0x010a
        /*0696*/ 	.byte	0xff
	.zero		1


	//   ....[90]....
        /*0698*/ 	.word	0x00007760
        /*069c*/ 	.word	0x000000ff
        /*06a0*/ 	.word	0x00000000
        /*06a4*/ 	.short	0x0101
        /*06a6*/ 	.byte	0x05
	.zero		1


	//   ....[91]....
        /*06a8*/ 	.word	0x00008090
        /*06ac*/ 	.word	0x00000000
        /*06b0*/ 	.word	0x00000000
        /*06b4*/ 	.short	0x0101
        /*06b6*/ 	.byte	0xff
	.zero		1


	//   ....[92]....
        /*06b8*/ 	.word	0x00008310
        /*06bc*/ 	.word	0x000000ff
        /*06c0*/ 	.word	0x00000000
        /*06c4*/ 	.short	0x0101
        /*06c6*/ 	.byte	0x04
	.zero		1


	//   ....[93]....
        /*06c8*/ 	.word	0x00008330
        /*06cc*/ 	.word	0x00000002
        /*06d0*/ 	.word	0x00000100
        /*06d4*/ 	.short	0x010a
        /*06d6*/ 	.byte	0xff
	.zero		1


	//   ....[94]....
        /*06d8*/ 	.word	0x00008390
        /*06dc*/ 	.word	0x00000002
        /*06e0*/ 	.word	0x00000038
        /*06e4*/ 	.short	0x010a
        /*06e6*/ 	.byte	0xff
	.zero		1


	//   ....[95]....
        /*06e8*/ 	.word	0x000083f0
        /*06ec*/ 	.word	0x00000002
        /*06f0*/ 	.word	0x00000038
        /*06f4*/ 	.short	0x010a
        /*06f6*/ 	.byte	0xff
	.zero		1


	//   ....[96]....
        /*06f8*/ 	.word	0x00008440
        /*06fc*/ 	.word	0x00000002
        /*0700*/ 	.word	0x000000b0
        /*0704*/ 	.short	0x010a
        /*0706*/ 	.byte	0xff
	.zero		1


	//   ....[97]....
        /*0708*/ 	.word	0x000084a0
        /*070c*/ 	.word	0x00000000
        /*0710*/ 	.word	0x00000000
        /*0714*/ 	.short	0x010a
        /*0716*/ 	.byte	0xff
	.zero		1


	//   ....[98]....
        /*0718*/ 	.word	0x00008500
        /*071c*/ 	.word	0x00000000
        /*0720*/ 	.word	0x00000000
        /*0724*/ 	.short	0x010a
        /*0726*/ 	.byte	0xff
	.zero		1


	//   ....[99]....
        /*0728*/ 	.word	0x00008560
        /*072c*/ 	.word	0x00000000
        /*0730*/ 	.word	0x00000000
        /*0734*/ 	.short	0x010a
        /*0736*/ 	.byte	0xff
	.zero		1


	//   ....[100]....
        /*0738*/ 	.word	0x000085c0
        /*073c*/ 	.word	0x00000000
        /*0740*/ 	.word	0x00000000
        /*0744*/ 	.short	0x010a
        /*0746*/ 	.byte	0xff
	.zero		1


	//   ....[101]....
        /*0748*/ 	.word	0x00008620
        /*074c*/ 	.word	0x00000000
        /*0750*/ 	.word	0x00000000
        /*0754*/ 	.short	0x010a
        /*0756*/ 	.byte	0xff
	.zero		1


	//   ....[102]....
        /*0758*/ 	.word	0x00008680
        /*075c*/ 	.word	0x00000000
        /*0760*/ 	.word	0x00000000
        /*0764*/ 	.short	0x010a
        /*0766*/ 	.byte	0xff
	.zero		1


	//   ....[103]....
        /*0768*/ 	.word	0x000086d0
        /*076c*/ 	.word	0x00000000
        /*0770*/ 	.word	0x000000f0
        /*0774*/ 	.short	0x010a
        /*0776*/ 	.byte	0xff
	.zero		1


	//   ....[104]....
        /*0778*/ 	.word	0x00008730
        /*077c*/ 	.word	0x00000000
        /*0780*/ 	.word	0x000000c0
        /*0784*/ 	.short	0x010a
        /*0786*/ 	.byte	0xff
	.zero		1


	//   ....[105]....
        /*0788*/ 	.word	0x00008780
        /*078c*/ 	.word	0x00000000
        /*0790*/ 	.word	0x000000b0
        /*0794*/ 	.short	0x010a
        /*0796*/ 	.byte	0xff
	.zero		1


	//   ....[106]....
        /*0798*/ 	.word	0x000087e0
        /*079c*/ 	.word	0x00000000
        /*07a0*/ 	.word	0x000000c0
        /*07a4*/ 	.short	0x010a
        /*07a6*/ 	.byte	0xff
	.zero		1


	//   ....[107]....
        /*07a8*/ 	.word	0x00008830
        /*07ac*/ 	.word	0x00000002
        /*07b0*/ 	.word	0x000000b0
        /*07b4*/ 	.short	0x010a
        /*07b6*/ 	.byte	0xff
	.zero		1


	//   ....[108]....
        /*07b8*/ 	.word	0x00008890
        /*07bc*/ 	.word	0x00000003
        /*07c0*/ 	.word	0x000000e0
        /*07c4*/ 	.short	0x010a
        /*07c6*/ 	.byte	0xff
	.zero		1


	//   ....[109]....
        /*07c8*/ 	.word	0x000088f0
        /*07cc*/ 	.word	0x00000002
        /*07d0*/ 	.word	0x00000000
        /*07d4*/ 	.short	0x010a
        /*07d6*/ 	.byte	0xff
	.zero		1


	//   ....[110]....
        /*07d8*/ 	.word	0x00008950
        /*07dc*/ 	.word	0x00000000
        /*07e0*/ 	.word	0x00000000
        /*07e4*/ 	.short	0x010a
        /*07e6*/ 	.byte	0xff
	.zero		1


	//   ....[111]....
        /*07e8*/ 	.word	0x000089b0
        /*07ec*/ 	.word	0x00000000
        /*07f0*/ 	.word	0x00000000
        /*07f4*/ 	.short	0x010a
        /*07f6*/ 	.byte	0xff
	.zero		1


	//   ....[112]....
        /*07f8*/ 	.word	0x00008a00
        /*07fc*/ 	.word	0x00000000
        /*0800*/ 	.word	0x000000b0
        /*0804*/ 	.short	0x010a
        /*0806*/ 	.byte	0xff
	.zero		1


	//   ....[113]....
        /*0808*/ 	.word	0x00008a60
        /*080c*/ 	.word	0x00000000
        /*0810*/ 	.word	0x000000a8
        /*0814*/ 	.short	0x010a
        /*0816*/ 	.byte	0xff
	.zero		1


	//   ....[114]....
        /*0818*/ 	.word	0x00008ac0
        /*081c*/ 	.word	0x00000000
        /*0820*/ 	.word	0x00000088
        /*0824*/ 	.short	0x010a
        /*0826*/ 	.byte	0xff
	.zero		1


	//   ....[115]....
        /*0828*/ 	.word	0x00008b20
        /*082c*/ 	.word	0x00000000
        /*0830*/ 	.word	0x00000088
        /*0834*/ 	.short	0x010a
        /*0836*/ 	.byte	0xff
	.zero		1


	//   ....[116]....
        /*0838*/ 	.word	0x00008b80
        /*083c*/ 	.word	0x00000000
        /*0840*/ 	.word	0x00000000
        /*0844*/ 	.short	0x010a
        /*0846*/ 	.byte	0xff
	.zero		1


	//   ....[117]....
        /*0848*/ 	.word	0x00008be0
        /*084c*/ 	.word	0x00000000
        /*0850*/ 	.word	0x00000000
        /*0854*/ 	.short	0x010a
        /*0856*/ 	.byte	0xff
	.zero		1


	//   ....[118]....
        /*0858*/ 	.word	0x00008c30
        /*085c*/ 	.word	0x00000000
        /*0860*/ 	.word	0x000000b0
        /*0864*/ 	.short	0x010a
        /*0866*/ 	.byte	0xff
	.zero		1


	//   ....[119]....
        /*0868*/ 	.word	0x00008c80
        /*086c*/ 	.word	0x00000000
        /*0870*/ 	.word	0x00000070
        /*0874*/ 	.short	0x010a
        /*0876*/ 	.byte	0xff
	.zero		1


	//   ....[120]....
        /*0878*/ 	.word	0x00008cd0
        /*087c*/ 	.word	0x00000049
        /*0880*/ 	.word	0x000000d0
        /*0884*/ 	.short	0x010a
        /*0886*/ 	.byte	0xff
	.zero		1


	//   ....[121]....
        /*0888*/ 	.word	0x00008d20
        /*088c*/ 	.word	0x00000002
        /*0890*/ 	.word	0x00000070
        /*0894*/ 	.short	0x010a
        /*0896*/ 	.byte	0xff
	.zero		1


	//----- nvinfo : EIATTR_NUM_MBARRIERS
	.align		4
.L_47:
        /*0898*/ 	.byte	0x03, 0x38
        /*089a*/ 	.short	0x0022


	//----- nvinfo : EIATTR_EXIT_INSTR_OFFSETS
	.align		4
        /*089c*/ 	.byte	0x04, 0x1c
        /*089e*/ 	.short	(.L_49 - .L_48)


	//   ....[0]....
.L_48:
        /*08a0*/ 	.word	0x00002cd0


	//   ....[1]....
        /*08a4*/ 	.word	0x000031d0


	//   ....[2]....
        /*08a8*/ 	.word	0x00003230


	//   ....[3]....
        /*08ac*/ 	.word	0x00004840


	//   ....[4]....
        /*08b0*/ 	.word	0x000056c0


	//   ....[5]....
        /*08b4*/ 	.word	0x00005700


	//   ....[6]....
        /*08b8*/ 	.word	0x00008200


	//   ....[7]....
        /*08bc*/ 	.word	0x00008280


	//   ....[8]....
        /*08c0*/ 	.word	0x000082b0


	//   ....[9]....
        /*08c4*/ 	.word	0x00008320


	//----- nvinfo : EIATTR_MAX_THREADS
	.align		4
.L_49:
        /*08c8*/ 	.byte	0x04, 0x05
        /*08ca*/ 	.short	(.L_51 - .L_50)
.L_50:
        /*08cc*/ 	.word	0x00000100
        /*08d0*/ 	.word	0x00000001
        /*08d4*/ 	.word	0x00000001


	//----- nvinfo : EIATTR_CRS_STACK_SIZE
	.align		4
.L_51:
        /*08d8*/ 	.byte	0x04, 0x1e
        /*08da*/ 	.short	(.L_53 - .L_52)
.L_52:
        /*08dc*/ 	.word	0x00000000


	//----- nvinfo : EIATTR_CBANK_PARAM_SIZE
	.align		4
.L_53:
        /*08e0*/ 	.byte	0x03, 0x19
        /*08e2*/ 	.short	0x0c00


	//----- nvinfo : EIATTR_PARAM_CBANK
	.align		4
        /*08e4*/ 	.byte	0x04, 0x0a
        /*08e6*/ 	.short	(.L_55 - .L_54)
	.align		4
.L_54:
        /*08e8*/ 	.word	index@(.nv.constant0._ZN7cutlass13device_kernelINS_4gemm6kernel13GemmUniversalIN4cute5tupleIJiiiiEEENS1_10collective13CollectiveMmaINS1_46MainloopSm100TmaUmmaWarpSpecializedBlockScaledILi7ELi2ELi2ENS5_IJNS4_1CILi1EEENSA_ILi2EEESB_EEEEENS5_IJNSA_ILi128EEENSA_ILi64EEENSA_ILi256EEEEEENS5_IJNS_12float_e2m1_tENS_13float_ue8m0_tEEEENS5_IJNS5_IJlSB_lEEENS4_6LayoutINS5_IJNS5_IJNS5_IJNSA_ILi32EEENSA_ILi4EEEEEEiEEESR_NS5_IJSB_iEEEEEENS5_IJNS5_IJNS5_IJNSA_ILi16EEESP_EEEiEEENS5_IJNS5_IJNSA_ILi0EEESB_EEENSA_ILi512EEEEEENS5_IJSX_iEEEEEEEEEEESL_S14_NS4_8TiledMMAINS4_8MMA_AtomIJNS4_17SM100_MMA_MXF4_SSISJ_SJ_fSK_Li128ELi64ELi32ELNS4_4UMMA5MajorE0ELS19_0ELNS18_7ScaleInE0ELS1A_0EEEEEENSN_INS5_IJSB_SB_SB_EEENS5_IJSX_SX_SX_EEEEENS5_IJNS4_10UnderscoreES1G_S1G_EEEEENS5_IJNS4_23SM90_TMA_LOAD_MULTICASTES1J_EEENS5_IJNS4_14ComposedLayoutINS4_7SwizzleILi3ELi4ELi3EEENS4_18smem_ptr_flag_bitsILi4EEENSN_INS5_IJNSA_ILi8EEESH_EEENS5_IJSH_SB_EEEEEEENSN_INS5_IJNS5_IJNS5_IJSQ_SB_EEENS5_IJSO_SC_EEEEEESB_NS5_IJSC_SC_EEEEEENS5_IJNS5_IJNS5_IJSV_SZ_EEESY_EEESX_NS5_IJSC_SZ_EEEEEEEEEEEvNS4_8identityENS5_IJNS4_13SM90_TMA_LOADES27_EEES25_vS26_EENS_8epilogue10collective18CollectiveEpilogueINS2A_23Sm100TmaWarpSpecializedILi3ELi2ELi32ELb1ELb0EEEJSI_NS5_IJNSN_ISF_SB_EENSN_ISO_SB_EEEEENS_10bfloat16_tESM_S2I_SM_NS2A_6fusion15FusionCallbacksIS2E_NS2J_17LinearCombinationIS2I_fS2I_fLNS_15FloatRoundStyleE2EEESI_S2H_JEEENS4_5SM1004TMEM4LOAD26SM100_TMEM_LOAD_32dp32b32xES27_NS1L_INS1M_ILi2ELi4ELi3EEENS1O_ILi16EEENSN_INS5_IJS1Q_SO_EEENS5_IJSO_SB_EEEEEEENS4_39AutoVectorizingCopyWithAssumedAlignmentILi128EEENS4_14SM90_TMA_STOREES2Y_S30_S30_EEEvvEEEEvNT_6ParamsE)
        /*08ec*/ 	.short	0x0380
        /*08ee*/ 	.short	0x0c00


	//----- nvinfo : EIATTR_SW_WAR
	.align		4
.L_55:
        /*08f0*/ 	.byte	0x04, 0x36
        /*08f2*/ 	.short	(.L_57 - .L_56)
.L_56:
        /*08f4*/ 	.word	0x00000008
.L_57:


//--------------------- .nv.callgraph             --------------------------
	.section	.nv.callgraph,"",@"SHT_CUDA_CALLGRAPH"
	.align	4
	.sectionentsize	8
	.align		4
        /*0000*/ 	.word	0x00000000
	.align		4
        /*0004*/ 	.word	0xffffffff
	.align		4
        /*0008*/ 	.word	index@(_ZN7cutlass13device_kernelINS_4gemm6kernel13GemmUniversalIN4cute5tupleIJiiiiEEENS1_10collective13CollectiveMmaINS1_46MainloopSm100TmaUmmaWarpSpecializedBlockScaledILi7ELi2ELi2ENS5_IJNS4_1CILi1EEENSA_ILi2EEESB_EEEEENS5_IJNSA_ILi128EEENSA_ILi64EEENSA_ILi256EEEEEENS5_IJNS_12float_e2m1_tENS_13float_ue8m0_tEEEENS5_IJNS5_IJlSB_lEEENS4_6LayoutINS5_IJNS5_IJNS5_IJNSA_ILi32EEENSA_ILi4EEEEEEiEEESR_NS5_IJSB_iEEEEEENS5_IJNS5_IJNS5_IJNSA_ILi16EEESP_EEEiEEENS5_IJNS5_IJNSA_ILi0EEESB_EEENSA_ILi512EEEEEENS5_IJSX_iEEEEEEEEEEESL_S14_NS4_8TiledMMAINS4_8MMA_AtomIJNS4_17SM100_MMA_MXF4_SSISJ_SJ_fSK_Li128ELi64ELi32ELNS4_4UMMA5MajorE0ELS19_0ELNS18_7ScaleInE0ELS1A_0EEEEEENSN_INS5_IJSB_SB_SB_EEENS5_IJSX_SX_SX_EEEEENS5_IJNS4_10UnderscoreES1G_S1G_EEEEENS5_IJNS4_23SM90_TMA_LOAD_MULTICASTES1J_EEENS5_IJNS4_14ComposedLayoutINS4_7SwizzleILi3ELi4ELi3EEENS4_18smem_ptr_flag_bitsILi4EEENSN_INS5_IJNSA_ILi8EEESH_EEENS5_IJSH_SB_EEEEEEENSN_INS5_IJNS5_IJNS5_IJSQ_SB_EEENS5_IJSO_SC_EEEEEESB_NS5_IJSC_SC_EEEEEENS5_IJNS5_IJNS5_IJSV_SZ_EEESY_EEESX_NS5_IJSC_SZ_EEEEEEEEEEEvNS4_8identityENS5_IJNS4_13SM90_TMA_LOADES27_EEES25_vS26_EENS_8epilogue10collective18CollectiveEpilogueINS2A_23Sm100TmaWarpSpecializedILi3ELi2ELi32ELb1ELb0EEEJSI_NS5_IJNSN_ISF_SB_EENSN_ISO_SB_EEEEENS_10bfloat16_tESM_S2I_SM_NS2A_6fusion15FusionCallbacksIS2E_NS2J_17LinearCombinationIS2I_fS2I_fLNS_15FloatRoundStyleE2EEESI_S2H_JEEENS4_5SM1004TMEM4LOAD26SM100_TMEM_LOAD_32dp32b32xES27_NS1L_INS1M_ILi2ELi4ELi3EEENS1O_ILi16EEENSN_INS5_IJS1Q_SO_EEENS5_IJSO_SB_EEEEEEENS4_39AutoVectorizingCopyWithAssumedAlignmentILi128EEENS4_14SM90_TMA_STOREES2Y_S30_S30_EEEvvEEEEvNT_6ParamsE)
	.align		4
        /*000c*/ 	.word	index@(__assertfail)
	.align		4
        /*0010*/ 	.word	0x00000000
	.align		4
        /*0014*/ 	.word	0xfffffffe
	.align		4
        /*0018*/ 	.word	0x00000000
	.align		4
        /*001c*/ 	.word	0xfffffffd
	.align		4
        /*0020*/ 	.word	0x00000000
	.align		4
        /*0024*/ 	.word	0xfffffffc


//--------------------- .nv.constant4             --------------------------
	.section	.nv.constant4,"a",@progbits
	.align	8
	.align		8
.nv.constant4:
        /*0000*/ 	.dword	__assertfail
	.align		8
        /*0008*/ 	.dword	__unnamed_1
	.align		8
        /*0010*/ 	.dword	__unnamed_2
	.align		8
        /*0018*/ 	.dword	_ZN40_INTERNAL_64043fa7_4_k_cu_8d3dc27c_208814cuda3std3__45__cpo5beginE
	.align		8
        /*0020*/ 	.dword	_ZN40_INTERNAL_64043fa7_4_k_cu_8d3dc27c_208814cuda3std3__45__cpo3endE
	.align		8
        /*0028*/ 	.dword	_ZN40_INTERNAL_64043fa7_4_k_cu_8d3dc27c_208814cuda3std3__45__cpo6cbeginE
	.align		8
        /*0030*/ 	.dword	_ZN40_INTERNAL_64043fa7_4_k_cu_8d3dc27c_208814cuda3std3__45__cpo4cendE
	.align		8
        /*0038*/ 	.dword	_ZN40_INTERNAL_64043fa7_4_k_cu_8d3dc27c_208814cuda3std3__442_GLOBAL__N__64043fa7_4_k_cu_8d3dc27c_208816ignoreE
	.align		8
        /*0040*/ 	.dword	_ZN40_INTERNAL_64043fa7_4_k_cu_8d3dc27c_208814cuda3std3__419piecewise_constructE
	.align		8
        /*0048*/ 	.dword	_ZN40_INTERNAL_64043fa7_4_k_cu_8d3dc27c_208814cuda3std3__48in_placeE
	.align		8
        /*0050*/ 	.dword	_ZN40_INTERNAL_64043fa7_4_k_cu_8d3dc27c_208814cuda3std6ranges3__45__cpo4swapE
	.align		8
        /*0058*/ 	.dword	_ZN40_INTERNAL_64043fa7_4_k_cu_8d3dc27c_208814cuda3std6ranges3__45__cpo9iter_moveE
	.align		8
        /*0060*/ 	.dword	_ZN40_INTERNAL_64043fa7_4_k_cu_8d3dc27c_208814cute7productE
	.align		8
        /*0068*/ 	.dword	_ZN40_INTERNAL_64043fa7_4_k_cu_8d3dc27c_208814cute1_E
	.align		8
        /*0070*/ 	.dword	$str$25
	.align		8
        /*0078*/ 	.dword	$str$26
	.align		8
        /*0080*/ 	.dword	$str$29
	.align		8
        /*0088*/ 	.dword	$str$30


//--------------------- .text._ZN7cutlass13device_kernelINS_4gemm6kernel13GemmUniversalIN4cute5tupleIJiiiiEEENS1_10collective13CollectiveMmaINS1_46MainloopSm100TmaUmmaWarpSpecializedBlockScaledILi7ELi2ELi2ENS5_IJNS4_1CILi1EEENSA_ILi2EEESB_EEEEENS5_IJNSA_ILi128EEENSA_ILi64EEENSA_ILi256EEEEEENS5_IJNS_12float_e2m1_tENS_13float_ue8m0_tEEEENS5_IJNS5_IJlSB_lEEENS4_6LayoutINS5_IJNS5_IJNS5_IJNSA_ILi32EEENSA_ILi4EEEEEEiEEESR_NS5_IJSB_iEEEEEENS5_IJNS5_IJNS5_IJNSA_ILi16EEESP_EEEiEEENS5_IJNS5_IJNSA_ILi0EEESB_EEENSA_ILi512EEEEEENS5_IJSX_iEEEEEEEEEEESL_S14_NS4_8TiledMMAINS4_8MMA_AtomIJNS4_17SM100_MMA_MXF4_SSISJ_SJ_fSK_Li128ELi64ELi32ELNS4_4UMMA5MajorE0ELS19_0ELNS18_7ScaleInE0ELS1A_0EEEEEENSN_INS5_IJSB_SB_SB_EEENS5_IJSX_SX_SX_EEEEENS5_IJNS4_10UnderscoreES1G_S1G_EEEEENS5_IJNS4_23SM90_TMA_LOAD_MULTICASTES1J_EEENS5_IJNS4_14ComposedLayoutINS4_7SwizzleILi3ELi4ELi3EEENS4_18smem_ptr_flag_bitsILi4EEENSN_INS5_IJNSA_ILi8EEESH_EEENS5_IJSH_SB_EEEEEEENSN_INS5_IJNS5_IJNS5_IJSQ_SB_EEENS5_IJSO_SC_EEEEEESB_NS5_IJSC_SC_EEEEEENS5_IJNS5_IJNS5_IJSV_SZ_EEESY_EEESX_NS5_IJSC_SZ_EEEEEEEEEEEvNS4_8identityENS5_IJNS4_13SM90_TMA_LOADES27_EEES25_vS26_EENS_8epilogue10collective18CollectiveEpilogueINS2A_23Sm100TmaWarpSpecializedILi3ELi2ELi32ELb1ELb0EEEJSI_NS5_IJNSN_ISF_SB_EENSN_ISO_SB_EEEEENS_10bfloat16_tESM_S2I_SM_NS2A_6fusion15FusionCallbacksIS2E_NS2J_17LinearCombinationIS2I_fS2I_fLNS_15FloatRoundStyleE2EEESI_S2H_JEEENS4_5SM1004TMEM4LOAD26SM100_TMEM_LOAD_32dp32b32xES27_NS1L_INS1M_ILi2ELi4ELi3EEENS1O_ILi16EEENSN_INS5_IJS1Q_SO_EEENS5_IJSO_SB_EEEEEEENS4_39AutoVectorizingCopyWithAssumedAlignmentILi128EEENS4_14SM90_TMA_STOREES2Y_S30_S30_EEEvvEEEEvNT_6ParamsE --------------------------
	.section	.text._ZN7cutlass13device_kernelINS_4gemm6kernel13GemmUniversalIN4cute5tupleIJiiiiEEENS1_10collective13CollectiveMmaINS1_46MainloopSm100TmaUmmaWarpSpecializedBlockScaledILi7ELi2ELi2ENS5_IJNS4_1CILi1EEENSA_ILi2EEESB_EEEEENS5_IJNSA_ILi128EEENSA_ILi64EEENSA_ILi256EEEEEENS5_IJNS_12float_e2m1_tENS_13float_ue8m0_tEEEENS5_IJNS5_IJlSB_lEEENS4_6LayoutINS5_IJNS5_IJNS5_IJNSA_ILi32EEENSA_ILi4EEEEEEiEEESR_NS5_IJSB_iEEEEEENS5_IJNS5_IJNS5_IJNSA_ILi16EEESP_EEEiEEENS5_IJNS5_IJNSA_ILi0EEESB_EEENSA_ILi512EEEEEENS5_IJSX_iEEEEEEEEEEESL_S14_NS4_8TiledMMAINS4_8MMA_AtomIJNS4_17SM100_MMA_MXF4_SSISJ_SJ_fSK_Li128ELi64ELi32ELNS4_4UMMA5MajorE0ELS19_0ELNS18_7ScaleInE0ELS1A_0EEEEEENSN_INS5_IJSB_SB_SB_EEENS5_IJSX_SX_SX_EEEEENS5_IJNS4_10UnderscoreES1G_S1G_EEEEENS5_IJNS4_23SM90_TMA_LOAD_MULTICASTES1J_EEENS5_IJNS4_14ComposedLayoutINS4_7SwizzleILi3ELi4ELi3EEENS4_18smem_ptr_flag_bitsILi4EEENSN_INS5_IJNSA_ILi8EEESH_EEENS5_IJSH_SB_EEEEEEENSN_INS5_IJNS5_IJNS5_IJSQ_SB_EEENS5_IJSO_SC_EEEEEESB_NS5_IJSC_SC_EEEEEENS5_IJNS5_IJNS5_IJSV_SZ_EEESY_EEESX_NS5_IJSC_SZ_EEEEEEEEEEEvNS4_8identityENS5_IJNS4_13SM90_TMA_LOADES27_EEES25_vS26_EENS_8epilogue10collective18CollectiveEpilogueINS2A_23Sm100TmaWarpSpecializedILi3ELi2ELi32ELb1ELb0EEEJSI_NS5_IJNSN_ISF_SB_EENSN_ISO_SB_EEEEENS_10bfloat16_tESM_S2I_SM_NS2A_6fusion15FusionCallbacksIS2E_NS2J_17LinearCombinationIS2I_fS2I_fLNS_15FloatRoundStyleE2EEESI_S2H_JEEENS4_5SM1004TMEM4LOAD26SM100_TMEM_LOAD_32dp32b32xES27_NS1L_INS1M_ILi2ELi4ELi3EEENS1O_ILi16EEENSN_INS5_IJS1Q_SO_EEENS5_IJSO_SB_EEEEEEENS4_39AutoVectorizingCopyWithAssumedAlignmentILi128EEENS4_14SM90_TMA_STOREES2Y_S30_S30_EEEvvEEEEvNT_6ParamsE,"ax",@progbits
	.align	128
.text._ZN7cutlass13device_kernelINS_4gemm6kernel13GemmUniversalIN4cute5tupleIJiiiiEEENS1_10collective13CollectiveMmaINS1_46MainloopSm100TmaUmmaWarpSpecializedBlockScaledILi7ELi2ELi2ENS5_IJNS4_1CILi1EEENSA_ILi2EEESB_EEEEENS5_IJNSA_ILi128EEENSA_ILi64EEENSA_ILi256EEEEEENS5_IJNS_12float_e2m1_tENS_13float_ue8m0_tEEEENS5_IJNS5_IJlSB_lEEENS4_6LayoutINS5_IJNS5_IJNS5_IJNSA_ILi32EEENSA_ILi4EEEEEEiEEESR_NS5_IJSB_iEEEEEENS5_IJNS5_IJNS5_IJNSA_ILi16EEESP_EEEiEEENS5_IJNS5_IJNSA_ILi0EEESB_EEENSA_ILi512EEEEEENS5_IJSX_iEEEEEEEEEEESL_S14_NS4_8TiledMMAINS4_8MMA_AtomIJNS4_17SM100_MMA_MXF4_SSISJ_SJ_fSK_Li128ELi64ELi32ELNS4_4UMMA5MajorE0ELS19_0ELNS18_7ScaleInE0ELS1A_0EEEEEENSN_INS5_IJSB_SB_SB_EEENS5_IJSX_SX_SX_EEEEENS5_IJNS4_10UnderscoreES1G_S1G_EEEEENS5_IJNS4_23SM90_TMA_LOAD_MULTICASTES1J_EEENS5_IJNS4_14ComposedLayoutINS4_7SwizzleILi3ELi4ELi3EEENS4_18smem_ptr_flag_bitsILi4EEENSN_INS5_IJNSA_ILi8EEESH_EEENS5_IJSH_SB_EEEEEEENSN_INS5_IJNS5_IJNS5_IJSQ_SB_EEENS5_IJSO_SC_EEEEEESB_NS5_IJSC_SC_EEEEEENS5_IJNS5_IJNS5_IJSV_SZ_EEESY_EEESX_NS5_IJSC_SZ_EEEEEEEEEEEvNS4_8identityENS5_IJNS4_13SM90_TMA_LOADES27_EEES25_vS26_EENS_8epilogue10collective18CollectiveEpilogueINS2A_23Sm100TmaWarpSpecializedILi3ELi2ELi32ELb1ELb0EEEJSI_NS5_IJNSN_ISF_SB_EENSN_ISO_SB_EEEEENS_10bfloat16_tESM_S2I_SM_NS2A_6fusion15FusionCallbacksIS2E_NS2J_17LinearCombinationIS2I_fS2I_fLNS_15FloatRoundStyleE2EEESI_S2H_JEEENS4_5SM1004TMEM4LOAD26SM100_TMEM_LOAD_32dp32b32xES27_NS1L_INS1M_ILi2ELi4ELi3EEENS1O_ILi16EEENSN_INS5_IJS1Q_SO_EEENS5_IJSO_SB_EEEEEEENS4_39AutoVectorizingCopyWithAssumedAlignmentILi128EEENS4_14SM90_TMA_STOREES2Y_S30_S30_EEEvvEEEEvNT_6ParamsE:
        .type           _ZN7cutlass13device_kernelINS_4gemm6kernel13GemmUniversalIN4cute5tupleIJiiiiEEENS1_10collective13CollectiveMmaINS1_46MainloopSm100TmaUmmaWarpSpecializedBlockScaledILi7ELi2ELi2ENS5_IJNS4_1CILi1EEENSA_ILi2EEESB_EEEEENS5_IJNSA_ILi128EEENSA_ILi64EEENSA_ILi256EEEEEENS5_IJNS_12float_e2m1_tENS_13float_ue8m0_tEEEENS5_IJNS5_IJlSB_lEEENS4_6LayoutINS5_IJNS5_IJNS5_IJNSA_ILi32EEENSA_ILi4EEEEEEiEEESR_NS5_IJSB_iEEEEEENS5_IJNS5_IJNS5_IJNSA_ILi16EEESP_EEEiEEENS5_IJNS5_IJNSA_ILi0EEESB_EEENSA_ILi512EEEEEENS5_IJSX_iEEEEEEEEEEESL_S14_NS4_8TiledMMAINS4_8MMA_AtomIJNS4_17SM100_MMA_MXF4_SSISJ_SJ_fSK_Li128ELi64ELi32ELNS4_4UMMA5MajorE0ELS19_0ELNS18_7ScaleInE0ELS1A_0EEEEEENSN_INS5_IJSB_SB_SB_EEENS5_IJSX_SX_SX_EEEEENS5_IJNS4_10UnderscoreES1G_S1G_EEEEENS5_IJNS4_23SM90_TMA_LOAD_MULTICASTES1J_EEENS5_IJNS4_14ComposedLayoutINS4_7SwizzleILi3ELi4ELi3EEENS4_18smem_ptr_flag_bitsILi4EEENSN_INS5_IJNSA_ILi8EEESH_EEENS5_IJSH_SB_EEEEEEENSN_INS5_IJNS5_IJNS5_IJSQ_SB_EEENS5_IJSO_SC_EEEEEESB_NS5_IJSC_SC_EEEEEENS5_IJNS5_IJNS5_IJSV_SZ_EEESY_EEESX_NS5_IJSC_SZ_EEEEEEEEEEEvNS4_8identityENS5_IJNS4_13SM90_TMA_LOADES27_EEES25_vS26_EENS_8epilogue10collective18CollectiveEpilogueINS2A_23Sm100TmaWarpSpecializedILi3ELi2ELi32ELb1ELb0EEEJSI_NS5_IJNSN_ISF_SB_EENSN_ISO_SB_EEEEENS_10bfloat16_tESM_S2I_SM_NS2A_6fusion15FusionCallbacksIS2E_NS2J_17LinearCombinationIS2I_fS2I_fLNS_15FloatRoundStyleE2EEESI_S2H_JEEENS4_5SM1004TMEM4LOAD26SM100_TMEM_LOAD_32dp32b32xES27_NS1L_INS1M_ILi2ELi4ELi3EEENS1O_ILi16EEENSN_INS5_IJS1Q_SO_EEENS5_IJSO_SB_EEEEEEENS4_39AutoVectorizingCopyWithAssumedAlignmentILi128EEENS4_14SM90_TMA_STOREES2Y_S30_S30_EEEvvEEEEvNT_6ParamsE,@function
        .size           _ZN7cutlass13device_kernelINS_4gemm6kernel13GemmUniversalIN4cute5tupleIJiiiiEEENS1_10collective13CollectiveMmaINS1_46MainloopSm100TmaUmmaWarpSpecializedBlockScaledILi7ELi2ELi2ENS5_IJNS4_1CILi1EEENSA_ILi2EEESB_EEEEENS5_IJNSA_ILi128EEENSA_ILi64EEENSA_ILi256EEEEEENS5_IJNS_12float_e2m1_tENS_13float_ue8m0_tEEEENS5_IJNS5_IJlSB_lEEENS4_6LayoutINS5_IJNS5_IJNS5_IJNSA_ILi32EEENSA_ILi4EEEEEEiEEESR_NS5_IJSB_iEEEEEENS5_IJNS5_IJNS5_IJNSA_ILi16EEESP_EEEiEEENS5_IJNS5_IJNSA_ILi0EEESB_EEENSA_ILi512EEEEEENS5_IJSX_iEEEEEEEEEEESL_S14_NS4_8TiledMMAINS4_8MMA_AtomIJNS4_17SM100_MMA_MXF4_SSISJ_SJ_fSK_Li128ELi64ELi32ELNS4_4UMMA5MajorE0ELS19_0ELNS18_7ScaleInE0ELS1A_0EEEEEENSN_INS5_IJSB_SB_SB_EEENS5_IJSX_SX_SX_EEEEENS5_IJNS4_10UnderscoreES1G_S1G_EEEEENS5_IJNS4_23SM90_TMA_LOAD_MULTICASTES1J_EEENS5_IJNS4_14ComposedLayoutINS4_7SwizzleILi3ELi4ELi3EEENS4_18smem_ptr_flag_bitsILi4EEENSN_INS5_IJNSA_ILi8EEESH_EEENS5_IJSH_SB_EEEEEEENSN_INS5_IJNS5_IJNS5_IJSQ_SB_EEENS5_IJSO_SC_EEEEEESB_NS5_IJSC_SC_EEEEEENS5_IJNS5_IJNS5_IJSV_SZ_EEESY_EEESX_NS5_IJSC_SZ_EEEEEEEEEEEvNS4_8identityENS5_IJNS4_13SM90_TMA_LOADES27_EEES25_vS26_EENS_8epilogue10collective18CollectiveEpilogueINS2A_23Sm100TmaWarpSpecializedILi3ELi2ELi32ELb1ELb0EEEJSI_NS5_IJNSN_ISF_SB_EENSN_ISO_SB_EEEEENS_10bfloat16_tESM_S2I_SM_NS2A_6fusion15FusionCallbacksIS2E_NS2J_17LinearCombinationIS2I_fS2I_fLNS_15FloatRoundStyleE2EEESI_S2H_JEEENS4_5SM1004TMEM4LOAD26SM100_TMEM_LOAD_32dp32b32xES27_NS1L_INS1M_ILi2ELi4ELi3EEENS1O_ILi16EEENSN_INS5_IJS1Q_SO_EEENS5_IJSO_SB_EEEEEEENS4_39AutoVectorizingCopyWithAssumedAlignmentILi128EEENS4_14SM90_TMA_STOREES2Y_S30_S30_EEEvvEEEEvNT_6ParamsE,(.L_x_170 - _ZN7cutlass13device_kernelINS_4gemm6kernel13GemmUniversalIN4cute5tupleIJiiiiEEENS1_10collective13CollectiveMmaINS1_46MainloopSm100TmaUmmaWarpSpecializedBlockScaledILi7ELi2ELi2ENS5_IJNS4_1CILi1EEENSA_ILi2EEESB_EEEEENS5_IJNSA_ILi128EEENSA_ILi64EEENSA_ILi256EEEEEENS5_IJNS_12float_e2m1_tENS_13float_ue8m0_tEEEENS5_IJNS5_IJlSB_lEEENS4_6LayoutINS5_IJNS5_IJNS5_IJNSA_ILi32EEENSA_ILi4EEEEEEiEEESR_NS5_IJSB_iEEEEEENS5_IJNS5_IJNS5_IJNSA_ILi16EEESP_EEEiEEENS5_IJNS5_IJNSA_ILi0EEESB_EEENSA_ILi512EEEEEENS5_IJSX_iEEEEEEEEEEESL_S14_NS4_8TiledMMAINS4_8MMA_AtomIJNS4_17SM100_MMA_MXF4_SSISJ_SJ_fSK_Li128ELi64ELi32ELNS4_4UMMA5MajorE0ELS19_0ELNS18_7ScaleInE0ELS1A_0EEEEEENSN_INS5_IJSB_SB_SB_EEENS5_IJSX_SX_SX_EEEEENS5_IJNS4_10UnderscoreES1G_S1G_EEEEENS5_IJNS4_23SM90_TMA_LOAD_MULTICASTES1J_EEENS5_IJNS4_14ComposedLayoutINS4_7SwizzleILi3ELi4ELi3EEENS4_18smem_ptr_flag_bitsILi4EEENSN_INS5_IJNSA_ILi8EEESH_EEENS5_IJSH_SB_EEEEEEENSN_INS5_IJNS5_IJNS5_IJSQ_SB_EEENS5_IJSO_SC_EEEEEESB_NS5_IJSC_SC_EEEEEENS5_IJNS5_IJNS5_IJSV_SZ_EEESY_EEESX_NS5_IJSC_SZ_EEEEEEEEEEEvNS4_8identityENS5_IJNS4_13SM90_TMA_LOADES27_EEES25_vS26_EENS_8epilogue10collective18CollectiveEpilogueINS2A_23Sm100TmaWarpSpecializedILi3ELi2ELi32ELb1ELb0EEEJSI_NS5_IJNSN_ISF_SB_EENSN_ISO_SB_EEEEENS_10bfloat16_tESM_S2I_SM_NS2A_6fusion15FusionCallbacksIS2E_NS2J_17LinearCombinationIS2I_fS2I_fLNS_15FloatRoundStyleE2EEESI_S2H_JEEENS4_5SM1004TMEM4LOAD26SM100_TMEM_LOAD_32dp32b32xES27_NS1L_INS1M_ILi2ELi4ELi3EEENS1O_ILi16EEENSN_INS5_IJS1Q_SO_EEENS5_IJSO_SB_EEEEEEENS4_39AutoVectorizingCopyWithAssumedAlignmentILi128EEENS4_14SM90_TMA_STOREES2Y_S30_S30_EEEvvEEEEvNT_6ParamsE)
        .other          _ZN7cutlass13device_kernelINS_4gemm6kernel13GemmUniversalIN4cute5tupleIJiiiiEEENS1_10collective13CollectiveMmaINS1_46MainloopSm100TmaUmmaWarpSpecializedBlockScaledILi7ELi2ELi2ENS5_IJNS4_1CILi1EEENSA_ILi2EEESB_EEEEENS5_IJNSA_ILi128EEENSA_ILi64EEENSA_ILi256EEEEEENS5_IJNS_12float_e2m1_tENS_13float_ue8m0_tEEEENS5_IJNS5_IJlSB_lEEENS4_6LayoutINS5_IJNS5_IJNS5_IJNSA_ILi32EEENSA_ILi4EEEEEEiEEESR_NS5_IJSB_iEEEEEENS5_IJNS5_IJNS5_IJNSA_ILi16EEESP_EEEiEEENS5_IJNS5_IJNSA_ILi0EEESB_EEENSA_ILi512EEEEEENS5_IJSX_iEEEEEEEEEEESL_S14_NS4_8TiledMMAINS4_8MMA_AtomIJNS4_17SM100_MMA_MXF4_SSISJ_SJ_fSK_Li128ELi64ELi32ELNS4_4UMMA5MajorE0ELS19_0ELNS18_7ScaleInE0ELS1A_0EEEEEENSN_INS5_IJSB_SB_SB_EEENS5_IJSX_SX_SX_EEEEENS5_IJNS4_10UnderscoreES1G_S1G_EEEEENS5_IJNS4_23SM90_TMA_LOAD_MULTICASTES1J_EEENS5_IJNS4_14ComposedLayoutINS4_7SwizzleILi3ELi4ELi3EEENS4_18smem_ptr_flag_bitsILi4EEENSN_INS5_IJNSA_ILi8EEESH_EEENS5_IJSH_SB_EEEEEEENSN_INS5_IJNS5_IJNS5_IJSQ_SB_EEENS5_IJSO_SC_EEEEEESB_NS5_IJSC_SC_EEEEEENS5_IJNS5_IJNS5_IJSV_SZ_EEESY_EEESX_NS5_IJSC_SZ_EEEEEEEEEEEvNS4_8identityENS5_IJNS4_13SM90_TMA_LOADES27_EEES25_vS26_EENS_8epilogue10collective18CollectiveEpilogueINS2A_23Sm100TmaWarpSpecializedILi3ELi2ELi32ELb1ELb0EEEJSI_NS5_IJNSN_ISF_SB_EENSN_ISO_SB_EEEEENS_10bfloat16_tESM_S2I_SM_NS2A_6fusion15FusionCallbacksIS2E_NS2J_17LinearCombinationIS2I_fS2I_fLNS_15FloatRoundStyleE2EEESI_S2H_JEEENS4_5SM1004TMEM4LOAD26SM100_TMEM_LOAD_32dp32b32xES27_NS1L_INS1M_ILi2ELi4ELi3EEENS1O_ILi16EEENSN_INS5_IJS1Q_SO_EEENS5_IJSO_SB_EEEEEEENS4_39AutoVectorizingCopyWithAssumedAlignmentILi128EEENS4_14SM90_TMA_STOREES2Y_S30_S30_EEEvvEEEEvNT_6ParamsE,@"STO_CUDA_ENTRY STV_DEFAULT"
_ZN7cutlass13device_kernelINS_4gemm6kernel13GemmUniversalIN4cute5tupleIJiiiiEEENS1_10collective13CollectiveMmaINS1_46MainloopSm100TmaUmmaWarpSpecializedBlockScaledILi7ELi2ELi2ENS5_IJNS4_1CILi1EEENSA_ILi2EEESB_EEEEENS5_IJNSA_ILi128EEENSA_ILi64EEENSA_ILi256EEEEEENS5_IJNS_12float_e2m1_tENS_13float_ue8m0_tEEEENS5_IJNS5_IJlSB_lEEENS4_6LayoutINS5_IJNS5_IJNS5_IJNSA_ILi32EEENSA_ILi4EEEEEEiEEESR_NS5_IJSB_iEEEEEENS5_IJNS5_IJNS5_IJNSA_ILi16EEESP_EEEiEEENS5_IJNS5_IJNSA_ILi0EEESB_EEENSA_ILi512EEEEEENS5_IJSX_iEEEEEEEEEEESL_S14_NS4_8TiledMMAINS4_8MMA_AtomIJNS4_17SM100_MMA_MXF4_SSISJ_SJ_fSK_Li128ELi64ELi32ELNS4_4UMMA5MajorE0ELS19_0ELNS18_7ScaleInE0ELS1A_0EEEEEENSN_INS5_IJSB_SB_SB_EEENS5_IJSX_SX_SX_EEEEENS5_IJNS4_10UnderscoreES1G_S1G_EEEEENS5_IJNS4_23SM90_TMA_LOAD_MULTICASTES1J_EEENS5_IJNS4_14ComposedLayoutINS4_7SwizzleILi3ELi4ELi3EEENS4_18smem_ptr_flag_bitsILi4EEENSN_INS5_IJNSA_ILi8EEESH_EEENS5_IJSH_SB_EEEEEEENSN_INS5_IJNS5_IJNS5_IJSQ_SB_EEENS5_IJSO_SC_EEEEEESB_NS5_IJSC_SC_EEEEEENS5_IJNS5_IJNS5_IJSV_SZ_EEESY_EEESX_NS5_IJSC_SZ_EEEEEEEEEEEvNS4_8identityENS5_IJNS4_13SM90_TMA_LOADES27_EEES25_vS26_EENS_8epilogue10collective18CollectiveEpilogueINS2A_23Sm100TmaWarpSpecializedILi3ELi2ELi32ELb1ELb0EEEJSI_NS5_IJNSN_ISF_SB_EENSN_ISO_SB_EEEEENS_10bfloat16_tESM_S2I_SM_NS2A_6fusion15FusionCallbacksIS2E_NS2J_17LinearCombinationIS2I_fS2I_fLNS_15FloatRoundStyleE2EEESI_S2H_JEEENS4_5SM1004TMEM4LOAD26SM100_TMEM_LOAD_32dp32b32xES27_NS1L_INS1M_ILi2ELi4ELi3EEENS1O_ILi16EEENSN_INS5_IJS1Q_SO_EEENS5_IJSO_SB_EEEEEEENS4_39AutoVectorizingCopyWithAssumedAlignmentILi128EEENS4_14SM90_TMA_STOREES2Y_S30_S30_EEEvvEEEEvNT_6ParamsE:
[----:B------:R-:W1:Y:S01]  /*0000*/  LDC R1, c[0x0][0x37c] ;  /* 0x0000df00ff017b82 */ /* 0x000e620000000800 */
[----:B------:R-:W2:Y:S01]  /*0010*/  S2R R93, SR_TID.X ;  /* 0x00000000005d7919 */ /* 0x000ea20000002100 */
[----:B------:R-:W3:Y:S01]  /*0020*/  LDCU.64 UR4, c[0x0][0xc90] ;  /* 0x00019200ff0477ac */ /* 0x000ee20008000a00 */
[----:B------:R-:W-:Y:S02]  /*0030*/  PRMT R88, RZ, 0x7610, R88 ;  /* 0x00007610ff587816 */ /* 0x000fe40000000058 */
[----:B------:R-:W-:Y:S01]  /*0040*/  ELECT P5, URZ, PT ;  /* 0x0000000000ff782f */ /* 0x000fe200038a0000 */
[----:B------:R-:W4:Y:S01]  /*0050*/  LDCU.64 UR46, c[0x0][0x358] ;  /* 0x00006b00ff2e77ac */ /* 0x000f220008000a00 */
[----:B---3--:R-:W-:-:S04]  /*0060*/  UISETP.NE.U32.AND UP0, UPT, UR4, URZ, UPT ;  /* 0x000000ff0400728c */ /* 0x008fc8000bf05070 */
[----:B------:R-:W-:Y:S01]  /*0070*/  UISETP.NE.AND.EX UP0, UPT, UR5, URZ, UPT, UP0 ;  /* 0x000000ff0500728c */ /* 0x000fe2000bf05300 */
[----:B--2---:R-:W-:-:S05]  /*0080*/  SHF.R.U32.HI R92, RZ, 0x5, R93 ;  /* 0x00000005ff5c7819 */ /* 0x004fca000001165d */
[----:B------:R-:W2:Y:S02]  /*0090*/  SHFL.IDX PT, R0, R92, RZ, 0x1f ;  /* 0x00001fff5c007589 */ /* 0x000ea400000e0000 */
[----:B--2---:R-:W-:Y:S01]  /*00a0*/  R2UR UR7, R0 ;  /* 0x00000000000772ca */ /* 0x004fe200000e0000 */
[----:B-1--4-:R-:W-:-:S14]  /*00b0*/  BRA.U UP0, `(.L_x_0) ;  /* 0x00000001002c7547 */ /* 0x012fdc000b800000 */
[----:B------:R-:W1:Y:S02]  /*00c0*/  LDCU.64 UR8, c[0x0][0xc88] ;  /* 0x00019100ff0877ac */ /* 0x000e640008000a00 */
[----:B-1----:R-:W-:-:S04]  /*00d0*/  UISETP.NE.U32.AND UP0, UPT, UR8, URZ, UPT ;  /* 0x000000ff0800728c */ /* 0x002fc8000bf05070 */
[----:B------:R-:W-:-:S09]  /*00e0*/  UISETP.NE.AND.EX UP0, UPT, UR9, URZ, UPT, UP0 ;  /* 0x000000ff0900728c */ /* 0x000fd2000bf05300 */
[----:B------:R-:W-:Y:S05]  /*00f0*/  BRA.U !UP0, `(.L_x_1) ;  /* 0x0000000108107547 */ /* 0x000fea000b800000 */
[----:B------:R-:W1:Y:S02]  /*0100*/  LDC.64 R2, c[0x0][0xc88] ;  /* 0x00032200ff027b82 */ /* 0x000e640000000a00 */
[----:B-1----:R1:W5:Y:S01]  /*0110*/  LDG.E R49, desc[UR46][R2.64] ;  /* 0x0000002e02317981 */ /* 0x002362000c1e1900 */
[----:B------:R-:W-:Y:S01]  /*0120*/  HFMA2 R88, -RZ, RZ, 0, 5.9604644775390625e-08 ;  /* 0x00000001ff587431 */ /* 0x000fe200000001ff */
[----:B------:R-:W-:Y:S05]  /*0130*/  BRA `(.L_x_0) ;  /* 0x00000000000c7947 */ /* 0x000fea0003800000 */
.L_x_1:
[----:B------:R-:W1:Y:S01]  /*0140*/  LDCU UR6, c[0x0][0xc80] ;  /* 0x00019000ff0677ac */ /* 0x000e620008000800 */
[----:B------:R-:W-:Y:S01]  /*0150*/  HFMA2 R88, -RZ, RZ, 0, 5.9604644775390625e-08 ;  /* 0x00000001ff587431 */ /* 0x000fe200000001ff */
[----:B-1----:R-:W-:Y:S02]  /*0160*/  MOV R49, UR6 ;  /* 0x0000000600317c02 */ /* 0x002fe40008000f00 */
.L_x_0:
[----:B------:R-:W2:Y:S02]  /*0170*/  LDCU.64 UR8, c[0x0][0xcb0] ;  /* 0x00019600ff0877ac */ /* 0x000ea40008000a00 */
[----:B--2---:R-:W-:-:S04]  /*0180*/  UISETP.NE.U32.AND UP0, UPT, UR8, URZ, UPT ;  /* 0x000000ff0800728c */ /* 0x004fc8000bf05070 */
[----:B------:R-:W-:-:S09]  /*0190*/  UISETP.NE.AND.EX UP0, UPT, UR9, URZ, UPT, UP0 ;  /* 0x000000ff0900728c */ /* 0x000fd2000bf05300 */
[----:B------:R-:W-:Y:S05]  /*01a0*/  BRA.U UP0, `(.L_x_2) ;  /* 0x0000000100247547 */ /* 0x000fea000b800000 */
[----:B------:R-:W2:Y:S02]  /*01b0*/  LDCU.64 UR8, c[0x0][0xca8] ;  /* 0x00019500ff0877ac */ /* 0x000ea40008000a00 */
[----:B--2---:R-:W-:-:S04]  /*01c0*/  UISETP.NE.U32.AND UP0, UPT, UR8, URZ, UPT ;  /* 0x000000ff0800728c */ /* 0x004fc8000bf05070 */
[----:B------:R-:W-:-:S09]  /*01d0*/  UISETP.NE.AND.EX UP0, UPT, UR9, URZ, UPT, UP0 ;  /* 0x000000ff0900728c */ /* 0x000fd2000bf05300 */
[----:B------:R-:W-:Y:S05]  /*01e0*/  BRA.U !UP0, `(.L_x_3) ;  /* 0x00000001080c7547 */ /* 0x000fea000b800000 */
[----:B-1----:R-:W1:Y:S02]  /*01f0*/  LDC.64 R2, c[0x0][0xca8] ;  /* 0x00032a00ff027b82 */ /* 0x002e640000000a00 */
[----:B-1----:R2:W5:Y:S01]  /*0200*/  LDG.E R47, desc[UR46][R2.64] ;  /* 0x0000002e022f7981 */ /* 0x002562000c1e1900 */
[----:B------:R-:W-:Y:S05]  /*0210*/  BRA `(.L_x_2) ;  /* 0x0000000000087947 */ /* 0x000fea0003800000 */
.L_x_3:
[----:B------:R-:W2:Y:S02]  /*0220*/  LDCU UR6, c[0x0][0xca0] ;  /* 0x00019400ff0677ac */ /* 0x000ea40008000800 */
[----:B--2---:R-:W-:Y:S02]  /*0230*/  MOV R47, UR6 ;  /* 0x00000006002f7c02 */ /* 0x004fe40008000f00 */
.L_x_2:
[----:B------:R-:W-:Y:S01]  /*0240*/  IMAD.U32 R0, RZ, RZ, UR7 ;  /* 0x00000007ff007e24 */ /* 0x000fe2000f8e00ff */
[----:B------:R-:W-:Y:S04]  /*0250*/  BSSY.RECONVERGENT B0, `(.L_x_4) ;  /* 0x0000012000007945 */ /* 0x000fe80003800200 */
[C---:B------:R-:W-:Y:S02]  /*0260*/  ISETP.NE.OR P1, PT, R0.reuse, 0x1, !P5 ;  /* 0x000000010000780c */ /* 0x040fe40006f25670 */
[----:B------:R-:W-:-:S11]  /*0270*/  ISETP.NE.OR P0, PT, R0, 0x3, !P5 ;  /* 0x000000030000780c */ /* 0x000fd60006f05670 */
[----:B------:R-:W-:Y:S05]  /*0280*/  @P1 BRA `(.L_x_5) ;  /* 0x0000000000381947 */ /* 0x000fea0003800000 */
[----:B------:R-:W3:Y:S02]  /*0290*/  LDCU.64 UR8, c[0x0][0x348] ;  /* 0x00006900ff0877ac */ /* 0x000ee40008000a00 */
[----:B---3--:R-:W-:Y:S02]  /*02a0*/  UIADD3 UR14, UP3, UPT, UR8, 0x80, URZ ;  /* 0x00000080080e7890 */ /* 0x008fe4000ff7e0ff */
[----:B------:R-:W-:Y:S02]  /*02b0*/  UIADD3 UR12, UP2, UPT, UR8, 0x180, URZ ;  /* 0x00000180080c7890 */ /* 0x000fe4000ff5e0ff */
[----:B------:R-:W-:Y:S02]  /*02c0*/  UIADD3 UR10, UP1, UPT, UR8, 0x280, URZ ;  /* 0x00000280080a7890 */ /* 0x000fe4000ff3e0ff */
[----:B------:R-:W-:Y:S02]  /*02d0*/  UIADD3 UR8, UP0, UPT, UR8, 0x380, URZ ;  /* 0x0000038008087890 */ /* 0x000fe4000ff1e0ff */
[----:B------:R-:W-:-:S02]  /*02e0*/  UIADD3.X UR15, UPT, UPT, URZ, UR9, URZ, UP3, !UPT ;  /* 0x00000009ff0f7290 */ /* 0x000fc40009ffe4ff */
[----:B------:R-:W-:Y:S02]  /*02f0*/  UIADD3.X UR13, UPT, UPT, URZ, UR9, URZ, UP2, !UPT ;  /* 0x00000009ff0d7290 */ /* 0x000fe400097fe4ff */
[----:B------:R-:W-:Y:S02]  /*0300*/  UIADD3.X UR11, UPT, UPT, URZ, UR9, URZ, UP1, !UPT ;  /* 0x00000009ff0b7290 */ /* 0x000fe40008ffe4ff */
[----:B------:R-:W-:-:S03]  /*0310*/  UIADD3.X UR9, UPT, UPT, URZ, UR9, URZ, UP0, !UPT ;  /* 0x00000009ff097290 */ /* 0x000fc600087fe4ff */
[----:B------:R3:W-:Y:S02]  /*0320*/  UTMACCTL.PF [UR14] ;  /* 0x000000000e0079b9 */ /* 0x0007e40008040000 */
[----:B------:R3:W-:Y:S02]  /*0330*/  UTMACCTL.PF [UR12] ;  /* 0x000000000c0079b9 */ /* 0x0007e40008040000 */
[----:B------:R3:W-:Y:S02]  /*0340*/  UTMACCTL.PF [UR10] ;  /* 0x000000000a0079b9 */ /* 0x0007e40008040000 */
[----:B------:R3:W-:Y:S02]  /*0350*/  UTMACCTL.PF [UR8] ;  /* 0x00000000080079b9 */ /* 0x0007e40008040000 */
[----:B---3--:R-:W-:Y:S01]  /*0360*/  NOP ;  /* 0x0000000000007918 */ /* 0x008fe20000000000 */
.L_x_5:
[----:B------:R-:W-:Y:S05]  /*0370*/  BSYNC.RECONVERGENT B0 ;  /* 0x0000000000007941 */ /* 0x000fea0003800200 */
.L_x_4:
[----:B------:R-:W-:Y:S04]  /*0380*/  BSSY.RECONVERGENT B0, `(.L_x_6) ;  /* 0x000000a000007945 */ /* 0x000fe80003800200 */
[----:B------:R-:W-:Y:S05]  /*0390*/  @P0 BRA `(.L_x_7) ;  /* 0x0000000000200947 */ /* 0x000fea0003800000 */
[----:B------:R-:W3:Y:S02]  /*03a0*/  LDCU.64 UR8, c[0x0][0x348] ;  /* 0x00006900ff0877ac */ /* 0x000ee40008000a00 */
[----:B---3--:R-:W-:Y:S02]  /*03b0*/  UIADD3 UR10, UP1, UPT, UR8, 0x980, URZ ;  /* 0x00000980080a7890 */ /* 0x008fe4000ff3e0ff */
[----:B------:R-:W-:Y:S02]  /*03c0*/  UIADD3 UR8, UP0, UPT, UR8, 0xa80, URZ ;  /* 0x00000a8008087890 */ /* 0x000fe4000ff1e0ff */
[----:B------:R-:W-:Y:S02]  /*03d0*/  UIADD3.X UR11, UPT, UPT, URZ, UR9, URZ, UP1, !UPT ;  /* 0x00000009ff0b7290 */ /* 0x000fe40008ffe4ff */
[----:B------:R-:W-:-:S07]  /*03e0*/  UIADD3.X UR9, UPT, UPT, URZ, UR9, URZ, UP0, !UPT ;  /* 0x00000009ff097290 */ /* 0x000fce00087fe4ff */
[----:B------:R3:W-:Y:S02]  /*03f0*/  UTMACCTL.PF [UR10] ;  /* 0x000000000a0079b9 */ /* 0x0007e40008040000 */
[----:B------:R3:W-:Y:S02]  /*0400*/  UTMACCTL.PF [UR8] ;  /* 0x00000000080079b9 */ /* 0x0007e40008040000 */
[----:B---3--:R-:W-:Y:S01]  /*0410*/  NOP ;  /* 0x0000000000007918 */ /* 0x008fe20000000000 */
.L_x_7:
[----:B------:R-:W-:Y:S05]  /*0420*/  BSYNC.RECONVERGENT B0 ;  /* 0x0000000000007941 */ /* 0x000fea0003800200 */
.L_x_6:
[----:B------:R-:W3:Y:S01]  /*0430*/  LDCU.64 UR8, c[0x0][0xc88] ;  /* 0x00019100ff0877ac */ /* 0x000ee20008000a00 */
[----:B------:R-:W-:Y:S02]  /*0440*/  UISETP.EQ.U32.AND UP1, UPT, UR4, URZ, UPT ;  /* 0x000000ff0400728c */ /* 0x000fe4000bf22070 */
[----:B------:R-:W-:Y:S02]  /*0450*/  UPLOP3.LUT UP4, UPT, UPT, UPT, UPT, 0x80, 0x8 ;  /* 0x000000000008789c */ /* 0x000fe40003f8f070 */
[----:B---3--:R-:W-:-:S04]  /*0460*/  UISETP.NE.U32.AND UP0, UPT, UR8, URZ, UPT ;  /* 0x000000ff0800728c */ /* 0x008fc8000bf05070 */
[----:B------:R-:W-:-:S04]  /*0470*/  UISETP.NE.AND.EX UP0, UPT, UR9, URZ, UPT, UP0 ;  /* 0x000000ff0900728c */ /* 0x000fc8000bf05300 */
[----:B------:R-:W-:-:S04]  /*0480*/  UISETP.EQ.OR.EX UP2, UPT, UR5, URZ, !UP0, UP1 ;  /* 0x000000ff0500728c */ /* 0x000fc8000c742710 */
[----:B------:R-:W-:-:S05]  /*0490*/  UP2UR UR53, UPR, URZ, 0x4 ;  /* 0x00000004ff357883 */ /* 0x000fca0008000000 */
[----:B------:R-:W-:Y:S07]  /*04a0*/  BRA.U !UP2, `(.L_x_8) ;  /* 0x000000010a207547 */ /* 0x000fee000b800000 */
[----:B------:R-:W-:Y:S01]  /*04b0*/  UISETP.NE.U32.AND UP1, UPT, UR4, URZ, UPT ;  /* 0x000000ff0400728c */ /* 0x000fe2000bf25070 */
[----:B-----5:R-:W-:Y:S01]  /*04c0*/  FSETP.NEU.AND P0, PT, R49, RZ, PT ;  /* 0x000000ff3100720b */ /* 0x020fe20003f0d000 */
[----:B------:R-:W-:Y:S02]  /*04d0*/  USEL UR4, URZ, 0xffffffff, UP0 ;  /* 0xffffffffff047887 */ /* 0x000fe40008000000 */
[----:B------:R-:W-:-:S10]  /*04e0*/  UISETP.NE.AND.EX UP1, UPT, UR5, URZ, UPT, UP1 ;  /* 0x000000ff0500728c */ /* 0x000fd4000bf25310 */
[----:B------:R-:W-:Y:S01]  /*04f0*/  VOTEU.ANY UP0, P0 ;  /* 0x0000000000ff7886 */ /* 0x000fe20000000100 */
[----:B------:R-:W-:-:S04]  /*0500*/  @!UP1 USEL UR4, URZ, 0xffffffff, UP0 ;  /* 0xffffffffff049887 */ /* 0x000fc80008000000 */
[----:B------:R-:W-:-:S04]  /*0510*/  ULOP3.LUT UR4, UR4, 0x1, URZ, 0xc0, !UPT ;  /* 0x0000000104047892 */ /* 0x000fc8000f8ec0ff */
[----:B------:R-:W-:-:S11]  /*0520*/  UISETP.NE.U32.AND UP4, UPT, UR4, 0x1, UPT ;  /* 0x000000010400788c */ /* 0x000fd6000bf85070 */
.L_x_8:
[----:B-12---:R-:W1:Y:S01]  /*0530*/  SHFL.IDX PT, R2, R92, RZ, 0x1f ;  /* 0x00001fff5c027589 */ /* 0x006e6200000e0000 */
[----:B------:R-:W-:-:S04]  /*0540*/  UISETP.NE.AND UP0, UPT, UR7, 0x2, UPT ;  /* 0x000000020700788c */ /* 0x000fc8000bf05270 */
[----:B------:R-:W-:Y:S01]  /*0550*/  USEL UR15, URZ, 0x1, UP0 ;  /* 0x00000001ff0f7887 */ /* 0x000fe20008000000 */
[----:B-1----:R-:W-:-:S13]  /*0560*/  ISETP.NE.AND P0, PT, R2, RZ, PT ;  /* 0x000000ff0200720c */ /* 0x002fda0003f05270 */
[----:B------:R-:W-:Y:S05]  /*0570*/  @P0 BRA `(.L_x_9) ;  /* 0x0000000000700947 */ /* 0x000fea0003800000 */
[----:B------:R-:W1:Y:S01]  /*0580*/  S2UR UR6, SR_CgaCtaId ;  /* 0x00000000000679c3 */ /* 0x000e620000008800 */
[----:B------:R-:W-:Y:S01]  /*0590*/  UMOV UR8, 0x400 ;  /* 0x0000040000087882 */ /* 0x000fe20000000000 */
[----:B------:R-:W-:Y:S01]  /*05a0*/  UMOV UR5, 0x1 ;  /* 0x0000000100057882 */ /* 0x000fe20000000000 */
[----:B------:R-:W-:Y:S01]  /*05b0*/  UMOV UR4, 0x2 ;  /* 0x0000000200047882 */ /* 0x000fe20000000000 */
[----:B------:R-:W-:Y:S01]  /*05c0*/  ELECT P0, URZ, PT ;  /* 0x0000000000ff782f */ /* 0x000fe20003800000 */
[----:B-1----:R-:W-:Y:S02]  /*05d0*/  ULEA UR6, UR6, UR8, 0x18 ;  /* 0x0000000806067291 */ /* 0x002fe4000f8ec0ff */
[----:B------:R-:W-:-:S04]  /*05e0*/  UIADD3 UR8, UPT, UPT, -UR5, 0x100000, URZ ;  /* 0x0010000005087890 */ /* 0x000fc8000fffe1ff */
[----:B------:R-:W-:Y:S02]  /*05f0*/  USHF.L.U32 UR9, UR8, 0xb, URZ ;  /* 0x0000000b08097899 */ /* 0x000fe400080006ff */
[----:B------:R-:W-:Y:S02]  /*0600*/  USHF.L.U32 UR8, UR8, 0x1, URZ ;  /* 0x0000000108087899 */ /* 0x000fe400080006ff */
[----:B------:R-:W-:-:S04]  /*0610*/  UIADD3 UR4, UPT, UPT, -UR4, 0x100000, URZ ;  /* 0x0010000004047890 */ /* 0x000fc8000fffe1ff */
[----:B------:R-:W-:Y:S02]  /*0620*/  USHF.L.U32 UR5, UR4, 0xb, URZ ;  /* 0x0000000b04057899 */ /* 0x000fe400080006ff */
[----:B------:R-:W-:Y:S01]  /*0630*/  USHF.L.U32 UR4, UR4, 0x1, URZ ;  /* 0x0000000104047899 */ /* 0x000fe200080006ff */
[----:B------:R-:W1:Y:S03]  /*0640*/  FENCE.VIEW.ASYNC.S ;  /* 0x00000000000073c6 */ /* 0x000e660000000000 */
[----:B-1----:R1:W2:Y:S08]  /*0650*/  SYNCS.EXCH.64 URZ, [UR6], UR8 ;  /* 0x0000000806ff75b2 */ /* 0x0022b00008000100 */
[----:B------:R1:W3:Y:S01]  /*0660*/  SYNCS.EXCH.64 URZ, [UR6+0x38], UR4 ;  /* 0x0000380406ff75b2 */ /* 0x0002e20008000100 */
[----:B------:R1:W4:Y:S01]  /*0670*/  SYNCS.EXCH.64 URZ, [UR6+0x8], UR8 ;  /* 0x0000080806ff75b2 */ /* 0x0003220008000100 */
[----:B------:R1:W1:Y:S01]  /*0680*/  SYNCS.EXCH.64 URZ, [UR6+0x40], UR4 ;  /* 0x0000400406ff75b2 */ /* 0x0002620008000100 */
        /* <DEDUP_REMOVED lines=10> */
[----:B------:R-:W-:Y:S01]  /*0730*/  NOP ;  /* 0x0000000000007918 */ /* 0x000fe20000000000 */
.L_x_9:
[----:B------:R-:W2:Y:S01]  /*0740*/  SHFL.IDX PT, R2, R92, RZ, 0x1f ;  /* 0x00001fff5c027589 */ /* 0x000ea200000e0000 */
[----:B------:R-:W-:Y:S01]  /*0750*/  NOP ;  /* 0x0000000000007918 */ /* 0x000fe20000000000 */
[----:B--2---:R-:W-:-:S13]  /*0760*/  ISETP.NE.AND P0, PT, R2, 0x1, PT ;  /* 0x000000010200780c */ /* 0x004fda0003f05270 */
[----:B------:R-:W-:Y:S05]  /*0770*/  @P0 BRA `(.L_x_10) ;  /* 0x0000000000500947 */ /* 0x000fea0003800000 */
[----:B-1----:R-:W1:Y:S01]  /*0780*/  S2UR UR6, SR_CgaCtaId ;  /* 0x00000000000679c3 */ /* 0x002e620000008800 */
        /* <DEDUP_REMOVED lines=12> */
[----:B-1----:R2:W1:Y:S08]  /*0850*/  SYNCS.EXCH.64 URZ, [UR6+0x70], UR8 ;  /* 0x0000700806ff75b2 */ /* 0x0024700008000100 */
[----:B------:R2:W1:Y:S01]  /*0860*/  SYNCS.EXCH.64 URZ, [UR6+0x88], UR4 ;  /* 0x0000880406ff75b2 */ /* 0x0004620008000100 */
[----:B------:R2:W1:Y:S01]  /*0870*/  SYNCS.EXCH.64 URZ, [UR6+0x78], UR8 ;  /* 0x0000780806ff75b2 */ /* 0x0004620008000100 */
[----:B------:R2:W1:Y:S01]  /*0880*/  SYNCS.EXCH.64 URZ, [UR6+0x90], UR4 ;  /* 0x0000900406ff75b2 */ /* 0x0004620008000100 */
[----:B------:R2:W1:Y:S01]  /*0890*/  SYNCS.EXCH.64 URZ, [UR6+0x80], UR8 ;  /* 0x0000800806ff75b2 */ /* 0x0004620008000100 */
[----:B------:R2:W1:Y:S02]  /*08a0*/  SYNCS.EXCH.64 URZ, [UR6+0x98], UR4 ;  /* 0x0000980406ff75b2 */ /* 0x0004640008000100 */
[----:B--2---:R-:W-:Y:S01]  /*08b0*/  NOP ;  /* 0x0000000000007918 */ /* 0x004fe20000000000 */
.L_x_10:
[----:B------:R-:W2:Y:S01]  /*08c0*/  SHFL.IDX PT, R2, R92, RZ, 0x1f ;  /* 0x00001fff5c027589 */ /* 0x000ea200000e0000 */
[----:B------:R-:W-:Y:S01]  /*08d0*/  NOP ;  /* 0x0000000000007918 */ /* 0x000fe20000000000 */
[----:B--2---:R-:W-:-:S13]  /*08e0*/  ISETP.NE.AND P0, PT, R2, 0x3, PT ;  /* 0x000000030200780c */ /* 0x004fda0003f05270 */
[----:B------:R-:W-:Y:S05]  /*08f0*/  @P0 BRA `(.L_x_11) ;  /* 0x0000000000300947 */ /* 0x000fea0003800000 */
[----:B-1----:R-:W1:Y:S01]  /*0900*/  S2UR UR5, SR_CgaCtaId ;  /* 0x00000000000579c3 */ /* 0x002e620000008800 */
[----:B------:R-:W-:Y:S01]  /*0910*/  UMOV UR6, 0x400 ;  /* 0x0000040000067882 */ /* 0x000fe20000000000 */
[----:B------:R-:W-:Y:S01]  /*0920*/  UMOV UR4, 0x20 ;  /* 0x0000002000047882 */ /* 0x000fe20000000000 */
[----:B------:R-:W-:Y:S01]  /*0930*/  ELECT P0, URZ, PT ;  /* 0x0000000000ff782f */ /* 0x000fe20003800000 */
[----:B------:R-:W-:-:S04]  /*0940*/  UIADD3 UR8, UPT, UPT, -UR4, 0x100000, URZ ;  /* 0x0010000004087890 */ /* 0x000fc8000fffe1ff */
[----:B------:R-:W-:Y:S02]  /*0950*/  USHF.L.U32 UR9, UR8, 0xb, URZ ;  /* 0x0000000b08097899 */ /* 0x000fe400080006ff */
[----:B------:R-:W-:Y:S02]  /*0960*/  USHF.L.U32 UR8, UR8, 0x1, URZ ;  /* 0x0000000108087899 */ /* 0x000fe400080006ff */
[----:B-1----:R-:W-:Y:S01]  /*0970*/  ULEA UR5, UR5, UR6, 0x18 ;  /* 0x0000000605057291 */ /* 0x002fe2000f8ec0ff */
[----:B------:R-:W1:Y:S11]  /*0980*/  FENCE.VIEW.ASYNC.S ;  /* 0x00000000000073c6 */ /* 0x000e760000000000 */
[----:B-1----:R2:W1:Y:S01]  /*0990*/  SYNCS.EXCH.64 URZ, [UR5+0xa0], UR8 ;  /* 0x0000a00805ff75b2 */ /* 0x0024620008000100 */
[----:B------:R2:W1:Y:S02]  /*09a0*/  SYNCS.EXCH.64 URZ, [UR5+0xa8], UR8 ;  /* 0x0000a80805ff75b2 */ /* 0x0004640008000100 */
[----:B--2---:R-:W-:Y:S01]  /*09b0*/  NOP ;  /* 0x0000000000007918 */ /* 0x004fe20000000000 */
.L_x_11:
[----:B------:R-:W2:Y:S01]  /*09c0*/  SHFL.IDX PT, R2, R92, RZ, 0x1f ;  /* 0x00001fff5c027589 */ /* 0x000ea200000e0000 */
[----:B------:R-:W-:Y:S01]  /*09d0*/  NOP ;  /* 0x0000000000007918 */ /* 0x000fe20000000000 */
[----:B--2---:R-:W-:-:S13]  /*09e0*/  ISETP.NE.AND P0, PT, R2, 0x4, PT ;  /* 0x000000040200780c */ /* 0x004fda0003f05270 */
[----:B------:R-:W-:Y:S05]  /*09f0*/  @P0 BRA `(.L_x_12) ;  /* 0x00000000004c0947 */ /* 0x000fea0003800000 */
[----:B-1----:R-:W1:Y:S01]  /*0a00*/  S2UR UR5, SR_CgaCtaId ;  /* 0x00000000000579c3 */ /* 0x002e620000008800 */
[----:B------:R-:W-:Y:S01]  /*0a10*/  UMOV UR8, 0x1e0 ;  /* 0x000001e000087882 */ /* 0x000fe20000000000 */
[----:B------:R-:W-:Y:S01]  /*0a20*/  UMOV UR6, 0x400 ;  /* 0x0000040000067882 */ /* 0x000fe20000000000 */
[----:B------:R-:W-:Y:S01]  /*0a30*/  USEL UR8, UR8, 0x1a0, UP4 ;  /* 0x000001a008087887 */ /* 0x000fe2000a000000 */
[----:B------:R-:W-:Y:S01]  /*0a40*/  UMOV UR4, 0x1 ;  /* 0x0000000100047882 */ /* 0x000fe20000000000 */
[----:B------:R-:W-:Y:S01]  /*0a50*/  ELECT P0, URZ, PT ;  /* 0x0000000000ff782f */ /* 0x000fe20003800000 */
[----:B------:R-:W-:-:S04]  /*0a60*/  UIADD3 UR10, UPT, UPT, -UR4, 0x100000, URZ ;  /* 0x00100000040a7890 */ /* 0x000fc8000fffe1ff */
[----:B------:R-:W-:Y:S02]  /*0a70*/  USHF.L.U32 UR11, UR10, 0xb, URZ ;  /* 0x0000000b0a0b7899 */ /* 0x000fe400080006ff */
[----:B------:R-:W-:Y:S02]  /*0a80*/  USHF.L.U32 UR10, UR10, 0x1, URZ ;  /* 0x000000010a0a7899 */ /* 0x000fe400080006ff */
[----:B------:R-:W-:-:S04]  /*0a90*/  UIADD3 UR8, UPT, UPT, -UR8, 0x100000, URZ ;  /* 0x0010000008087890 */ /* 0x000fc8000fffe1ff */
[----:B------:R-:W-:Y:S02]  /*0aa0*/  USHF.L.U32 UR9, UR8, 0xb, URZ ;  /* 0x0000000b08097899 */ /* 0x000fe400080006ff */
[----:B------:R-:W-:Y:S02]  /*0ab0*/  USHF.L.U32 UR8, UR8, 0x1, URZ ;  /* 0x0000000108087899 */ /* 0x000fe400080006ff */
[----:B-1----:R-:W-:Y:S01]  /*0ac0*/  ULEA UR5, UR5, UR6, 0x18 ;  /* 0x0000000605057291 */ /* 0x002fe2000f8ec0ff */
[----:B------:R-:W1:Y:S11]  /*0ad0*/  FENCE.VIEW.ASYNC.S ;  /* 0x00000000000073c6 */ /* 0x000e760000000000 */
[----:B-1----:R2:W1:Y:S01]  /*0ae0*/  SYNCS.EXCH.64 URZ, [UR5+0xb0], UR10 ;  /* 0x0000b00a05ff75b2 */ /* 0x0024620008000100 */
[----:B------:R2:W1:Y:S01]  /*0af0*/  SYNCS.EXCH.64 URZ, [UR5+0xc0], UR8 ;  /* 0x0000c00805ff75b2 */ /* 0x0004620008000100 */
[----:B------:R2:W1:Y:S01]  /*0b00*/  SYNCS.EXCH.64 URZ, [UR5+0xb8], UR10 ;  /* 0x0000b80a05ff75b2 */ /* 0x0004620008000100 */
[----:B------:R2:W1:Y:S02]  /*0b10*/  SYNCS.EXCH.64 URZ, [UR5+0xc8], UR8 ;  /* 0x0000c80805ff75b2 */ /* 0x0004640008000100 */
[----:B--2---:R-:W-:Y:S01]  /*0b20*/  NOP ;  /* 0x0000000000007918 */ /* 0x004fe20000000000 */
.L_x_12:
        /* <DEDUP_REMOVED lines=20> */
[----:B------:R2:W1:Y:S02]  /*0c70*/  SYNCS.EXCH.64 URZ, [UR6+0xe8], UR4 ;  /* 0x0000e80406ff75b2 */ /* 0x0004640008000100 */
[----:B--2---:R-:W-:Y:S01]  /*0c80*/  NOP ;  /* 0x0000000000007918 */ /* 0x004fe20000000000 */
.L_x_13:
[----:B------:R-:W2:Y:S01]  /*0c90*/  SHFL.IDX PT, R2, R92, RZ, 0x1f ;  /* 0x00001fff5c027589 */ /* 0x000ea200000e0000 */
[----:B------:R-:W1:Y:S01]  /*0ca0*/  S2UR UR37, SR_CgaCtaId ;  /* 0x00000000002579c3 */ /* 0x000e620000008800 */
[----:B------:R-:W-:Y:S01]  /*0cb0*/  NOP ;  /* 0x0000000000007918 */ /* 0x000fe20000000000 */
[----:B--2---:R-:W-:-:S13]  /*0cc0*/  ISETP.NE.AND P0, PT, R2, 0x3, PT ;  /* 0x000000030200780c */ /* 0x004fda0003f05270 */
[----:B-1----:R-:W-:Y:S05]  /*0cd0*/  @P0 BRA `(.L_x_14) ;  /* 0x0000000000340947 */ /* 0x002fea0003800000 */
[----:B------:R-:W-:Y:S01]  /*0ce0*/  UMOV UR5, 0x400 ;  /* 0x0000040000057882 */ /* 0x000fe20000000000 */
[----:B------:R-:W-:Y:S01]  /*0cf0*/  UMOV UR4, 0x20 ;  /* 0x0000002000047882 */ /* 0x000fe20000000000 */
[----:B------:R-:W-:Y:S02]  /*0d00*/  ULEA UR5, UR37, UR5, 0x18 ;  /* 0x0000000525057291 */ /* 0x000fe4000f8ec0ff */
[----:B------:R-:W-:-:S04]  /*0d10*/  UIADD3 UR8, UPT, UPT, -UR4, 0x100000, URZ ;  /* 0x0010000004087890 */ /* 0x000fc8000fffe1ff */
[----:B------:R-:W-:Y:S02]  /*0d20*/  USHF.L.U32 UR9, UR8, 0xb, URZ ;  /* 0x0000000b08097899 */ /* 0x000fe400080006ff */
[----:B------:R-:W-:Y:S01]  /*0d30*/  USHF.L.U32 UR8, UR8, 0x1, URZ ;  /* 0x0000000108087899 */ /* 0x000fe200080006ff */
[----:B------:R-:W-:Y:S01]  /*0d40*/  ELECT P0, URZ, PT ;  /* 0x0000000000ff782f */ /* 0x000fe20003800000 */
[----:B------:R-:W1:Y:S10]  /*0d50*/  FENCE.VIEW.ASYNC.S ;  /* 0x00000000000073c6 */ /* 0x000e740000000000 */
[----:B-1----:R1:W2:Y:S01]  /*0d60*/  SYNCS.EXCH.64 URZ, [UR5+0xf0], UR8 ;  /* 0x0000f00805ff75b2 */ /* 0x0022a20008000100 */
[----:B------:R1:W1:Y:S01]  /*0d70*/  SYNCS.EXCH.64 URZ, [UR5+0x100], UR8 ;  /* 0x0001000805ff75b2 */ /* 0x0002620008000100 */
[----:B------:R1:W1:Y:S01]  /*0d80*/  SYNCS.EXCH.64 URZ, [UR5+0xf8], UR8 ;  /* 0x0000f80805ff75b2 */ /* 0x0002620008000100 */
[----:B------:R1:W1:Y:S01]  /*0d90*/  SYNCS.EXCH.64 URZ, [UR5+0x108], UR8 ;  /* 0x0001080805ff75b2 */ /* 0x0002620008000100 */
[----:B------:R-:W-:Y:S01]  /*0da0*/  NOP ;  /* 0x0000000000007918 */ /* 0x000fe20000000000 */
.L_x_14:
[----:B------:R-:W3:Y:S01]  /*0db0*/  LDCU UR4, c[0x0][0x36c] ;  /* 0x00006d80ff0477ac */ /* 0x000ee20008000800 */
[----:B------:R-:W-:Y:S01]  /*0dc0*/  ISETP.NE.OR P5, PT, R0, 0x2, !P5 ;  /* 0x000000020000780c */ /* 0x000fe20006fa5670 */
[----:B------:R-:W-:Y:S01]  /*0dd0*/  NOP ;  /* 0x0000000000007918 */ /* 0x000fe20000000000 */
[----:B------:R-:W-:Y:S01]  /*0de0*/  LOP3.LUT R10, R93, 0x1f, RZ, 0xc0, !PT ;  /* 0x0000001f5d0a7812 */ /* 0x000fe200078ec0ff */
[----:B------:R-:W-:Y:S02]  /*0df0*/  UISETP.NE.AND UP3, UPT, UR7, URZ, UPT ;  /* 0x000000ff0700728c */ /* 0x000fe4000bf65270 */
[----:B---3--:R-:W-:-:S09]  /*0e00*/  UISETP.EQ.U32.AND UP0, UPT, UR4, 0x1, UPT ;  /* 0x000000010400788c */ /* 0x008fd2000bf02070 */
[----:B------:R-:W-:Y:S05]  /*0e10*/  BRA.U !UP0, `(.L_x_15) ;  /* 0x0000000108087547 */ /* 0x000fea000b800000 */
[----:B-12-4-:R-:W-:Y:S01]  /*0e20*/  UCGABAR_ARV ;  /* 0x00000000000079c7 */ /* 0x016fe20008000000 */
[----:B------:R-:W-:Y:S05]  /*0e30*/  BRA `(.L_x_16) ;  /* 0x0000000000047947 */ /* 0x000fea0003800000 */
.L_x_15:
[----:B-12-4-:R-:W-:Y:S01]  /*0e40*/  NOP ;  /* 0x0000000000007918 */ /* 0x016fe20000000000 */
.L_x_16:
[----:B------:R-:W1:Y:S01]  /*0e50*/  S2UR UR20, SR_CTAID.X ;  /* 0x00000000001479c3 */ /* 0x000e620000002500 */
[----:B------:R-:W-:-:S05]  /*0e60*/  CS2R.32 R87, SR_CgaSize ;  /* 0x0000000000577805 */ /* 0x000fca0000008a00 */
[----:B------:R-:W-:-:S05]  /*0e70*/  IMAD R87, R87, -0xa0, RZ ;  /* 0xffffff6057577824 */ /* 0x000fca00078e02ff */
[----:B------:R-:W-:-:S14]  /*0e80*/  R2UR UR5, R87 ;  /* 0x00000000570572ca */ /* 0x000fdc00000e0000 */
[----:B------:R-:W2:Y:S01]  /*0e90*/  LDCU UR5, c[0x0][UR5+0x2b0] ;  /* 0x00005600050577ac */ /* 0x000ea20008000800 */
[----:B------:R-:W-:Y:S02]  /*0ea0*/  PRMT R9, RZ, 0x7610, R9 ;  /* 0x00007610ff097816 */ /* 0x000fe40000000009 */
[----:B------:R-:W-:-:S05]  /*0eb0*/  CS2R.32 R87, SR_CgaSize ;  /* 0x0000000000577805 */ /* 0x000fca0000008a00 */
[----:B------:R-:W-:-:S05]  /*0ec0*/  IMAD R87, R87, -0xa0, RZ ;  /* 0xffffff6057577824 */ /* 0x000fca00078e02ff */
[----:B------:R-:W-:-:S14]  /*0ed0*/  R2UR UR4, R87 ;  /* 0x00000000570472ca */ /* 0x000fdc00000e0000 */
[----:B------:R-:W3:Y:S01]  /*0ee0*/  LDCU UR4, c[0x0][UR4+0x2b4] ;  /* 0x00005680040477ac */ /* 0x000ee20008000800 */
[----:B------:R-:W4:Y:S01]  /*0ef0*/  S2UR UR9, SR_CTAID.Y ;  /* 0x00000000000979c3 */ /* 0x000f220000002600 */
[----:B------:R-:W2:Y:S01]  /*0f00*/  LDCU UR8, c[0x0][0xf30] ;  /* 0x0001e600ff0877ac */ /* 0x000ea20008000800 */
[----:B------:R-:W-:Y:S02]  /*0f10*/  ULOP3.LUT UR6, UR37, 0x1, URZ, 0xc0, !UPT ;  /* 0x0000000125067892 */ /* 0x000fe4000f8ec0ff */
[----:B------:R-:W-:-:S04]  /*0f20*/  UISETP.NE.AND UP1, UPT, UR7, 0x2, UPT ;  /* 0x000000020700788c */ /* 0x000fc8000bf25270 */
[----:B------:R-:W3:Y:S01]  /*0f30*/  LDC R11, c[0x0][0xf24] ;  /* 0x0003c900ff0b7b82 */ /* 0x000ee20000000800 */
[----:B-1----:R-:W-:Y:S02]  /*0f40*/  I2FP.F32.U32 R87, UR20 ;  /* 0x0000001400577c45 */ /* 0x002fe40008201000 */
[----:B------:R-:W-:-:S05]  /*0f50*/  CS2R.32 R2, SR_CgaSize ;  /* 0x0000000000027805 */ /* 0x000fca0000008a00 */
[----:B------:R-:W-:-:S06]  /*0f60*/  IMAD R2, R2, -0xa0, RZ ;  /* 0xffffff6002027824 */ /* 0x000fcc00078e02ff */
[----:B------:R-:W1:Y:S01]  /*0f70*/  LDC R2, c[0x0][R2+0x2a0] ;  /* 0x0000a80002027b82 */ /* 0x000e620000000800 */
[----:B--2---:R-:W-:Y:S01]  /*0f80*/  UISETP.NE.AND UP2, UPT, UR8, 0x1, UPT ;  /* 0x000000010800788c */ /* 0x004fe2000bf45270 */
[----:B------:R-:W-:Y:S01]  /*0f90*/  FMUL R87, R87, UR5 ;  /* 0x0000000557577c20 */ /* 0x000fe20008400000 */
[----:B------:R-:W-:Y:S01]  /*0fa0*/  USHF.L.U32 UR5, UR37, 0xd, URZ ;  /* 0x0000000d25057899 */ /* 0x000fe200080006ff */
[----:B----4-:R-:W-:Y:S02]  /*0fb0*/  I2FP.F32.U32 R86, UR9 ;  /* 0x0000000900567c45 */ /* 0x010fe40008201000 */
[----:B------:R-:W-:-:S05]  /*0fc0*/  CS2R.32 R0, SR_CgaSize ;  /* 0x0000000000007805 */ /* 0x000fca0000008a00 */
[----:B------:R-:W-:-:S06]  /*0fd0*/  IMAD R0, R0, -0xa0, RZ ;  /* 0xffffff6000007824 */ /* 0x000fcc00078e02ff */
[----:B------:R-:W2:Y:S01]  /*0fe0*/  LDC R0, c[0x0][R0+0x2a4] ;  /* 0x0000a90000007b82 */ /* 0x000ea20000000800 */
[----:B------:R-:W-:Y:S01]  /*0ff0*/  MOV R24, UR9 ;  /* 0x0000000900187c02 */ /* 0x000fe20008000f00 */
[----:B------:R-:W4:Y:S01]  /*1000*/  F2I.U32.TRUNC.NTZ R87, R87 ;  /* 0x0000005700577305 */ /* 0x000f22000020f000 */
[----:B------:R-:W-:Y:S01]  /*1010*/  ULOP3.LUT UR5, UR5, 0x2000, URZ, 0xc0, !UPT ;  /* 0x0000200005057892 */ /* 0x000fe2000f8ec0ff */
[----:B---3--:R-:W-:Y:S01]  /*1020*/  FMUL R86, R86, UR4 ;  /* 0x0000000456567c20 */ /* 0x008fe20008400000 */
[----:B------:R-:W-:Y:S01]  /*1030*/  USHF.L.U32 UR4, UR37, 0x9, URZ ;  /* 0x0000000925047899 */ /* 0x000fe200080006ff */
[----:B------:R-:W-:Y:S02]  /*1040*/  ISETP.GE.AND P0, PT, R11, 0x1, PT ;  /* 0x000000010b00780c */ /* 0x000fe40003f06270 */
[----:B------:R-:W3:Y:S01]  /*1050*/  LDC R40, c[0x0][0xf24] ;  /* 0x0003c900ff287b82 */ /* 0x000ee20000000800 */
[----:B------:R-:W-:Y:S01]  /*1060*/  ULOP3.LUT UR4, UR4, 0x200, URZ, 0xc0, !UPT ;  /* 0x0000020004047892 */ /* 0x000fe2000f8ec0ff */
[----:B------:R-:W1:Y:S06]  /*1070*/  F2I.U32.TRUNC.NTZ R86, R86 ;  /* 0x0000005600567305 */ /* 0x000e6c000020f000 */
[----:B------:R-:W3:Y:S01]  /*1080*/  S2UR UR36, SR_CTAID.Z ;  /* 0x00000000002479c3 */ /* 0x000ee20000002700 */
[----:B----4-:R-:W-:-:S05]  /*1090*/  IADD3 R87, PT, PT, -R87, RZ, RZ ;  /* 0x000000ff57577210 */ /* 0x010fca0007ffe1ff */
[----:B-1----:R-:W-:Y:S01]  /*10a0*/  IMAD R87, R2, R87, UR20 ;  /* 0x0000001402577e24 */ /* 0x002fe2000f8e0257 */
[----:B------:R-:W-:-:S05]  /*10b0*/  IADD3 R86, PT, PT, -R86, RZ, RZ ;  /* 0x000000ff56567210 */ /* 0x000fca0007ffe1ff */
[----:B--2---:R-:W-:Y:S01]  /*10c0*/  IMAD R86, R0, R86, UR9 ;  /* 0x0000000900567e24 */ /* 0x004fe2000f8e0256 */
[----:B------:R-:W-:Y:S06]  /*10d0*/  BRA.U UP3, `(.L_x_17) ;  /* 0x0000000103247547 */ /* 0x000fec000b800000 */
[C---:B------:R-:W-:Y:S02]  /*10e0*/  ISETP.NE.AND P2, PT, R86.reuse, 0x1, PT ;  /* 0x000000015600780c */ /* 0x040fe40003f45270 */
[----:B------:R-:W-:Y:S02]  /*10f0*/  ISETP.NE.AND P1, PT, R86, RZ, PT ;  /* 0x000000ff5600720c */ /* 0x000fe40003f25270 */
[C---:B------:R-:W-:Y:S02]  /*1100*/  ISETP.NE.AND P3, PT, R87.reuse, RZ, PT ;  /* 0x000000ff5700720c */ /* 0x040fe40003f65270 */
[----:B------:R-:W-:Y:S02]  /*1110*/  SEL R0, RZ, 0x2, P2 ;  /* 0x00000002ff007807 */ /* 0x000fe40001000000 */
[----:B------:R-:W-:Y:S02]  /*1120*/  ISETP.EQ.OR P1, PT, R87, RZ, !P1 ;  /* 0x000000ff5700720c */ /* 0x000fe40004f22670 */
[----:B------:R-:W-:-:S02]  /*1130*/  SEL R0, R0, 0x2, P3 ;  /* 0x0000000200007807 */ /* 0x000fc40001800000 */
[----:B------:R-:W-:-:S05]  /*1140*/  SEL R2, RZ, 0x1, !P1 ;  /* 0x00000001ff027807 */ /* 0x000fca0004800000 */
[----:B------:R-:W-:-:S05]  /*1150*/  IMAD.IADD R0, R2, 0x1, R0 ;  /* 0x0000000102007824 */ /* 0x000fca00078e0200 */
[----:B------:R-:W-:Y:S02]  /*1160*/  PRMT R9, R0, 0x7610, R9 ;  /* 0x0000761000097816 */ /* 0x000fe40000000009 */
.L_x_17:
[----:B------:R-:W-:Y:S05]  /*1170*/  @!P0 BRA `(.L_x_18) ;  /* 0x0000000000c08947 */ /* 0x000fea0003800000 */
[----:B------:R-:W1:Y:S01]  /*1180*/  LDC.64 R4, c[0x0][0xf18] ;  /* 0x0003c600ff047b82 */ /* 0x000e620000000a00 */
[----:B------:R-:W-:-:S07]  /*1190*/  ISETP.NE.AND P0, PT, R11, 0x1, PT ;  /* 0x000000010b00780c */ /* 0x000fce0003f05270 */
[----:B------:R-:W2:Y:S08]  /*11a0*/  LDC R8, c[0x0][0xf0c] ;  /* 0x0003c300ff087b82 */ /* 0x000eb00000000800 */
[----:B------:R-:W4:Y:S08]  /*11b0*/  LDC R13, c[0x0][0x370] ;  /* 0x0000dc00ff0d7b82 */ /* 0x000f300000000800 */
[----:B------:R-:W3:Y:S01]  /*11c0*/  LDC R12, c[0x0][0x374] ;  /* 0x0000dd00ff0c7b82 */ /* 0x000ee20000000800 */
[----:B-1----:R-:W-:-:S07]  /*11d0*/  ISETP.NE.AND P1, PT, R4, 0x1, PT ;  /* 0x000000010400780c */ /* 0x002fce0003f25270 */
[----:B------:R-:W4:Y:S01]  /*11e0*/  LDC.64 R6, c[0x0][0xf10] ;  /* 0x0003c400ff067b82 */ /* 0x000f220000000a00 */
[----:B--2---:R-:W-:-:S07]  /*11f0*/  ISETP.NE.AND P2, PT, R8, 0x1, PT ;  /* 0x000000010800780c */ /* 0x004fce0003f45270 */
[----:B------:R-:W1:Y:S08]  /*1200*/  LDC R0, c[0x0][0xf20] ;  /* 0x0003c800ff007b82 */ /* 0x000e700000000800 */
[----:B------:R-:W2:Y:S01]  /*1210*/  LDC.64 R2, c[0x0][0xf28] ;  /* 0x0003ca00ff027b82 */ /* 0x000ea20000000a00 */
[----:B---3--:R-:W-:-:S04]  /*1220*/  IMAD.HI.U32 R14, R12, R5, RZ ;  /* 0x000000050c0e7227 */ /* 0x008fc800078e00ff */
[----:B----4-:R-:W-:-:S04]  /*1230*/  IMAD.HI.U32 R15, R13, R6, RZ ;  /* 0x000000060d0f7227 */ /* 0x010fc800078e00ff */
[----:B------:R-:W-:Y:S01]  /*1240*/  IMAD.HI.U32 R6, R6, UR20, RZ ;  /* 0x0000001406067c27 */ /* 0x000fe2000f8e00ff */
[----:B------:R-:W-:Y:S02]  /*1250*/  @P2 SHF.R.U32.HI R13, RZ, R7, R15 ;  /* 0x00000007ff0d2219 */ /* 0x000fe4000001160f */
[----:B-1----:R-:W-:Y:S01]  /*1260*/  @P1 SHF.R.U32.HI R12, RZ, R0, R14 ;  /* 0x00000000ff0c1219 */ /* 0x002fe2000001160e */
[----:B------:R-:W-:Y:S01]  /*1270*/  IMAD.HI.U32 R15, R24, R5, RZ ;  /* 0x00000005180f7227 */ /* 0x000fe200078e00ff */
[----:B------:R-:W-:-:S04]  /*1280*/  SHF.R.U32.HI R6, RZ, R7, R6 ;  /* 0x00000007ff067219 */ /* 0x000fc80000011606 */
[----:B------:R-:W-:Y:S01]  /*1290*/  SHF.R.U32.HI R15, RZ, R0, R15 ;  /* 0x00000000ff0f7219 */ /* 0x000fe2000001160f */
[----:B------:R-:W-:Y:S02]  /*12a0*/  IMAD.U32 R0, RZ, RZ, UR20 ;  /* 0x00000014ff007e24 */ /* 0x000fe4000f8e00ff */
[----:B--2---:R-:W-:Y:S01]  /*12b0*/  IMAD.HI.U32 R14, R12, R2, RZ ;  /* 0x000000020c0e7227 */ /* 0x004fe200078e00ff */
[----:B------:R-:W-:Y:S02]  /*12c0*/  SEL R15, R24, R15, !P1 ;  /* 0x0000000f180f7207 */ /* 0x000fe40004800000 */
[----:B------:R-:W-:Y:S01]  /*12d0*/  SEL R0, R0, R6, !P2 ;  /* 0x0000000600007207 */ /* 0x000fe20005000000 */
[----:B------:R-:W-:Y:S01]  /*12e0*/  IMAD.HI.U32 R5, R13, R2, RZ ;  /* 0x000000020d057227 */ /* 0x000fe200078e00ff */
[----:B------:R-:W-:-:S04]  /*12f0*/  @P0 SHF.R.U32.HI R12, RZ, R3, R14 ;  /* 0x00000003ff0c0219 */ /* 0x000fc8000001160e */
[----:B------:R-:W-:Y:S01]  /*1300*/  @P0 SHF.R.U32.HI R13, RZ, R3, R5 ;  /* 0x00000003ff0d0219 */ /* 0x000fe20000011605 */
[----:B------:R-:W-:-:S04]  /*1310*/  IMAD R12, R12, R11, RZ ;  /* 0x0000000b0c0c7224 */ /* 0x000fc800078e02ff */
[----:B------:R-:W-:Y:S01]  /*1320*/  IMAD R5, R13, R11, RZ ;  /* 0x0000000b0d057224 */ /* 0x000fe200078e02ff */
[----:B------:R-:W-:-:S04]  /*1330*/  ISETP.GE.AND P1, PT, R15, R12, PT ;  /* 0x0000000c0f00720c */ /* 0x000fc80003f26270 */
[----:B------:R-:W-:Y:S01]  /*1340*/  ISETP.GE.OR P1, PT, R0, R5, P1 ;  /* 0x000000050000720c */ /* 0x000fe20000f26670 */
[----:B------:R-:W-:-:S05]  /*1350*/  IMAD.HI.U32 R5, R15, R2, RZ ;  /* 0x000000020f057227 */ /* 0x000fca00078e00ff */
[----:B------:R-:W-:-:S04]  /*1360*/  SHF.R.U32.HI R5, RZ, R3, R5 ;  /* 0x00000003ff057219 */ /* 0x000fc80000011605 */
[----:B------:R-:W-:-:S03]  /*1370*/  SEL R5, R15, R5, !P0 ;  /* 0x000000050f057207 */ /* 0x000fc60004000000 */
[----:B------:R-:W-:-:S04]  /*1380*/  @!P1 IMAD.HI.U32 R6, R0, R2, RZ ;  /* 0x0000000200069227 */ /* 0x000fc800078e00ff */
[----:B------:R-:W-:Y:S01]  /*1390*/  IMAD.MOV R2, RZ, RZ, -R5 ;  /* 0x000000ffff027224 */ /* 0x000fe200078e0a05 */
[----:B------:R-:W-:-:S03]  /*13a0*/  @!P1 SHF.R.U32.HI R3, RZ, R3, R6 ;  /* 0x00000003ff039219 */ /* 0x000fc60000011606 */
[----:B------:R-:W-:Y:S01]  /*13b0*/  IMAD R2, R11, R2, R15 ;  /* 0x000000020b027224 */ /* 0x000fe200078e020f */
[----:B------:R-:W-:-:S04]  /*13c0*/  @!P1 SEL R3, R0, R3, !P0 ;  /* 0x0000000300039207 */ /* 0x000fc80004000000 */
[----:B------:R-:W-:Y:S01]  /*13d0*/  @!P1 IADD3 R5, PT, PT, R5, -R3, RZ ;  /* 0x8000000305059210 */ /* 0x000fe20007ffe0ff */
[----:B------:R-:W-:Y:S01]  /*13e0*/  @!P1 IMAD R13, R2, R13, R3 ;  /* 0x0000000d020d9224 */ /* 0x000fe200078e0203 */
[----:B------:R-:W-:Y:S01]  /*13f0*/  IADD3 R2, PT, PT, -R15, RZ, RZ ;  /* 0x000000ff0f027210 */ /* 0x000fe20007ffe1ff */
[--C-:B------:R-:W-:Y:S02]  /*1400*/  IMAD.MOV R3, RZ, RZ, -R0.reuse ;  /* 0x000000ffff037224 */ /* 0x100fe400078e0a00 */
[----:B------:R-:W-:Y:S01]  /*1410*/  @!P1 IMAD R15, R5, R11, R0 ;  /* 0x0000000b050f9224 */ /* 0x000fe200078e0200 */
[----:B------:R-:W-:Y:S01]  /*1420*/  @!P1 MOV R0, R13 ;  /* 0x0000000d00009202 */ /* 0x000fe20000000f00 */
[----:B------:R-:W-:Y:S02]  /*1430*/  IMAD R3, R8, R3, UR20 ;  /* 0x0000001408037e24 */ /* 0x000fe4000f8e0203 */
[----:B------:R-:W-:Y:S02]  /*1440*/  IMAD R2, R4, R2, R24 ;  /* 0x0000000204027224 */ /* 0x000fe400078e0218 */
[----:B------:R-:W-:-:S02]  /*1450*/  IMAD R3, R0, R8, R3 ;  /* 0x0000000800037224 */ /* 0x000fc400078e0203 */
[----:B------:R-:W-:-:S03]  /*1460*/  IMAD R24, R15, R4, R2 ;  /* 0x000000040f187224 */ /* 0x000fc600078e0202 */
[----:B------:R-:W-:-:S15]  /*1470*/  R2UR UR20, R3 ;  /* 0x00000000031472ca */ /* 0x000fde00000e0000 */
.L_x_18:
[----:B------:R-:W-:Y:S05]  /*1480*/  BRA.U UP2, `(.L_x_19) ;  /* 0x0000000102487547 */ /* 0x000fea000b800000 */
[----:B------:R-:W1:Y:S08]  /*1490*/  LDC.64 R2, c[0x0][0xf18] ;  /* 0x0003c600ff027b82 */ /* 0x000e700000000a00 */
[----:B------:R-:W2:Y:S08]  /*14a0*/  LDC.64 R4, c[0x0][0xf10] ;  /* 0x0003c400ff047b82 */ /* 0x000eb00000000a00 */
[----:B------:R-:W4:Y:S08]  /*14b0*/  LDC R0, c[0x0][0xf20] ;  /* 0x0003c800ff007b82 */ /* 0x000f300000000800 */
[----:B------:R-:W3:Y:S01]  /*14c0*/  LDC R6, c[0x0][0xf0c] ;  /* 0x0003c300ff067b82 */ /* 0x000ee20000000800 */
[----:B-1----:R-:W-:Y:S01]  /*14d0*/  IMAD.HI.U32 R3, R24, R3, RZ ;  /* 0x0000000318037227 */ /* 0x002fe200078e00ff */
[----:B------:R-:W-:-:S03]  /*14e0*/  ISETP.NE.AND P0, PT, R2, 0x1, PT ;  /* 0x000000010200780c */ /* 0x000fc60003f05270 */
[----:B--2---:R-:W-:-:S05]  /*14f0*/  IMAD.HI.U32 R4, R4, UR20, RZ ;  /* 0x0000001404047c27 */ /* 0x004fca000f8e00ff */
[----:B------:R-:W-:Y:S02]  /*1500*/  SHF.R.U32.HI R4, RZ, R5, R4 ;  /* 0x00000005ff047219 */ /* 0x000fe40000011604 */
[----:B----4-:R-:W-:Y:S01]  /*1510*/  SHF.R.U32.HI R3, RZ, R0, R3 ;  /* 0x00000000ff037219 */ /* 0x010fe20000011603 */
[----:B------:R-:W-:-:S03]  /*1520*/  IMAD.U32 R0, RZ, RZ, UR20 ;  /* 0x00000014ff007e24 */ /* 0x000fc6000f8e00ff */
[----:B------:R-:W-:Y:S02]  /*1530*/  SEL R3, R24, R3, !P0 ;  /* 0x0000000318037207 */ /* 0x000fe40004000000 */
[----:B---3--:R-:W-:-:S04]  /*1540*/  ISETP.NE.AND P1, PT, R6, 0x1, PT ;  /* 0x000000010600780c */ /* 0x008fc80003f25270 */
[----:B------:R-:W-:-:S05]  /*1550*/  SEL R0, R0, R4, !P1 ;  /* 0x0000000400007207 */ /* 0x000fca0004800000 */
[----:B------:R-:W-:Y:S02]  /*1560*/  IMAD.IADD R4, R3, 0x1, -R0 ;  /* 0x0000000103047824 */ /* 0x000fe400078e0a00 */
[----:B------:R-:W-:Y:S02]  /*1570*/  IMAD.IADD R0, R0, 0x1, -R3 ;  /* 0x0000000100007824 */ /* 0x000fe400078e0a03 */
[----:B------:R-:W-:Y:S02]  /*1580*/  IMAD R4, R4, R6, UR20 ;  /* 0x0000001404047e24 */ /* 0x000fe4000f8e0206 */
[----:B------:R-:W-:-:S03]  /*1590*/  IMAD R24, R0, R2, R24 ;  /* 0x0000000200187224 */ /* 0x000fc600078e0218 */
[----:B------:R-:W-:-:S15]  /*15a0*/  R2UR UR20, R4 ;  /* 0x00000000041472ca */ /* 0x000fde00000e0000 */
.L_x_19:
[----:B------:R-:W-:Y:S05]  /*15b0*/  BRA.U !UP0, `(.L_x_20) ;  /* 0x00000001080c7547 */ /* 0x000fea000b800000 */
[----:B------:R-:W-:Y:S01]  /*15c0*/  UCGABAR_WAIT ;  /* 0x0000000000007dc7 */ /* 0x000fe20008000000 */
[----:B------:R-:W-:Y:S01]  /*15d0*/  CCTL.IVALL ;  /* 0x00000000ff00798f */ /* 0x000fe20002000000 */
[----:B------:R-:W-:Y:S05]  /*15e0*/  BRA `(.L_x_21) ;  /* 0x0000000000047947 */ /* 0x000fea0003800000 */
.L_x_20:
[----:B------:R-:W-:Y:S06]  /*15f0*/  BAR.SYNC.DEFER_BLOCKING 0x0 ;  /* 0x0000000000007b1d */ /* 0x000fec0000010000 */
.L_x_21:
[----:B------:R-:W-:Y:S05]  /*1600*/  BRA.U UP1, `(.L_x_22) ;  /* 0x0000001501b87547 */ /* 0x000fea000b800000 */
[----:B------:R-:W1:Y:S01]  /*1610*/  LDCU UR29, c[0x0][0x38c] ;  /* 0x00007180ff1d77ac */ /* 0x000e620008000800 */
[----:B------:R-:W2:Y:S01]  /*1620*/  LDC R8, c[0x0][0x370] ;  /* 0x0000dc00ff087b82 */ /* 0x000ea20000000800 */
[----:B------:R-:W-:Y:S01]  /*1630*/  PLOP3.LUT P1, PT, PT, PT, UP4, 0x80, 0x8 ;  /* 0x000000000008781c */ /* 0x000fe20003f2f048 */
[----:B------:R-:W-:Y:S01]  /*1640*/  IMAD.MOV.U32 R15, RZ, RZ, 0x1 ;  /* 0x00000001ff0f7424 */ /* 0x000fe200078e00ff */
[----:B------:R-:W-:Y:S01]  /*1650*/  ISETP.EQ.OR P4, PT, R10, RZ, P5 ;  /* 0x000000ff0a00720c */ /* 0x000fe20002f82670 */
[----:B------:R-:W-:Y:S01]  /*1660*/  IMAD.MOV.U32 R14, RZ, RZ, RZ ;  /* 0x000000ffff0e7224 */ /* 0x000fe200078e00ff */
[----:B------:R-:W-:Y:S02]  /*1670*/  PLOP3.LUT P1, PT, P1, PT, PT, 0x8, 0x80 ;  /* 0x000000000080781c */ /* 0x000fe40000f2e170 */
[----:B------:R-:W-:Y:S01]  /*1680*/  CS2R R12, SRZ ;  /* 0x00000000000c7805 */ /* 0x000fe2000001ff00 */
[----:B------:R-:W-:Y:S01]  /*1690*/  IMAD.MOV.U32 R11, RZ, RZ, 0x1 ;  /* 0x00000001ff0b7424 */ /* 0x000fe200078e00ff */
[----:B------:R-:W4:Y:S01]  /*16a0*/  LDC R0, c[0x0][0x374] ;  /* 0x0000dd00ff007b82 */ /* 0x000f220000000800 */
[----:B------:R-:W2:Y:S01]  /*16b0*/  LDCU.64 UR38, c[0x0][0x348] ;  /* 0x00006900ff2677ac */ /* 0x000ea20008000a00 */
[----:B------:R-:W-:Y:S01]  /*16c0*/  UMOV UR22, URZ ;  /* 0x000000ff00167c82 */ /* 0x000fe20008000000 */
[----:B-1----:R-:W-:-:S04]  /*16d0*/  UIADD3 UR8, UPT, UPT, UR29, 0xff, URZ ;  /* 0x000000ff1d087890 */ /* 0x002fc8000fffe0ff */
[----:B------:R-:W-:-:S04]  /*16e0*/  USHF.R.S32.HI UR31, URZ, 0x1f, UR8 ;  /* 0x0000001fff1f7899 */ /* 0x000fc80008011408 */
[----:B------:R-:W-:Y:S02]  /*16f0*/  ULEA.HI UR31, UR31, UR8, URZ, 0x8 ;  /* 0x000000081f1f7291 */ /* 0x000fe4000f8f40ff */
[----:B------:R-:W-:Y:S02]  /*1700*/  UIADD3 UR8, UPT, UPT, UR29, -0x1, URZ ;  /* 0xffffffff1d087890 */ /* 0x000fe4000fffe0ff */
[----:B------:R-:W-:Y:S02]  /*1710*/  USHF.R.S32.HI UR31, URZ, 0x8, UR31 ;  /* 0x00000008ff1f7899 */ /* 0x000fe4000801141f */
[----:B------:R-:W-:Y:S02]  /*1720*/  UISETP.GE.U32.AND UP1, UPT, UR8, -0x1ff, UPT ;  /* 0xfffffe010800788c */ /* 0x000fe4000bf26070 */
[----:B------:R-:W-:Y:S02]  /*1730*/  UISETP.LT.U32.AND UP0, UPT, UR31, 0x7, UPT ;  /* 0x000000071f00788c */ /* 0x000fe4000bf01070 */
[----:B------:R-:W-:-:S02]  /*1740*/  UIADD3 UR29, UPT, UPT, UR29, 0x1fe, URZ ;  /* 0x000001fe1d1d7890 */ /* 0x000fc4000fffe0ff */
[----:B------:R-:W-:Y:S02]  /*1750*/  USEL UR30, UR31, 0x7, UP0 ;  /* 0x000000071f1e7887 */ /* 0x000fe40008000000 */
[----:B------:R-:W-:Y:S02]  /*1760*/  UISETP.NE.AND UP0, UPT, UR7, URZ, UPT ;  /* 0x000000ff0700728c */ /* 0x000fe4000bf05270 */
[----:B------:R-:W-:Y:S02]  /*1770*/  UIADD3 UR14, UPT, UPT, UR30, -0x1, URZ ;  /* 0xffffffff1e0e7890 */ /* 0x000fe4000fffe0ff */
[----:B------:R-:W-:Y:S02]  /*1780*/  @UP1 UIADD3 UR14, UPT, UPT, UR30, URZ, URZ ;  /* 0x000000ff1e0e1290 */ /* 0x000fe4000fffe0ff */
[----:B------:R-:W-:Y:S02]  /*1790*/  USEL UR15, UR15, 0x2, UP0 ;  /* 0x000000020f0f7887 */ /* 0x000fe40008000000 */
[----:B------:R-:W-:-:S02]  /*17a0*/  UIADD3 UR23, UPT, UPT, UR31, -UR30, URZ ;  /* 0x8000001e1f177290 */ /* 0x000fc4000fffe0ff */
[----:B--2---:R-:W-:-:S12]  /*17b0*/  UIADD3 UR14, UPT, UPT, UR14, 0x1, URZ ;  /* 0x000000010e0e7890 */ /* 0x004fd8000fffe0ff */
.L_x_46:
[----:B------:R-:W-:Y:S01]  /*17c0*/  UISETP.NE.AND UP0, UPT, UR37, URZ, UPT ;  /* 0x000000ff2500728c */ /* 0x000fe2000bf05270 */
[----:B------:R-:W1:Y:S08]  /*17d0*/  S2UR UR37, SR_CgaCtaId ;  /* 0x00000000002579c3 */ /* 0x000e700000008800 */
[----:B------:R-:W-:Y:S05]  /*17e0*/  BRA.U UP0, `(.L_x_23) ;  /* 0x0000000100347547 */ /* 0x000fea000b800000 */
[----:B------:R-:W2:Y:S01]  /*17f0*/  S2R R2, SR_CgaCtaId ;  /* 0x0000000000027919 */ /* 0x000ea20000008800 */
[----:B------:R-:W-:-:S04]  /*1800*/  MOV R3, 0x400 ;  /* 0x0000040000037802 */ /* 0x000fc80000000f00 */
[----:B--2---:R-:W-:Y:S02]  /*1810*/  LEA R2, R2, R3, 0x18 ;  /* 0x0000000302027211 */ /* 0x004fe400078ec0ff */
[----:B------:R-:W-:-:S03]  /*1820*/  SHF.L.U32 R3, R11, 0x1f, RZ ;  /* 0x0000001f0b037819 */ /* 0x000fc600000006ff */
[----:B------:R-:W-:-:S04]  /*1830*/  IMAD R2, R12, 0x8, R2 ;  /* 0x000000080c027824 */ /* 0x000fc800078e0202 */
[----:B------:R-:W2:Y:S02]  /*1840*/  SYNCS.PHASECHK.TRANS64.TRYWAIT P0, [R2+URZ+0x100], R3 ;  /* 0x00010003020075a7 */ /* 0x000ea400080011ff */
[----:B--2---:R-:W-:Y:S05]  /*1850*/  @!P0 BRA `(.L_x_24) ;  /* 0x0000006800b48947 */ /* 0x004fea0003800000 */
.L_x_129:
[----:B------:R-:W-:Y:S01]  /*1860*/  VIADD R12, R12, 0x1 ;  /* 0x000000010c0c7836 */ /* 0x000fe20000000000 */
[----:B------:R2:W-:Y:S04]  /*1870*/  SYNCS.ARRIVE.TRANS64.A1T0 RZ, [R2+URZ+0xf0], RZ ;  /* 0x0000f0ff02ff79a7 */ /* 0x0005e800081000ff */
[----:B------:R-:W-:-:S04]  /*1880*/  ISETP.NE.AND P0, PT, R12, 0x2, PT ;  /* 0x000000020c00780c */ /* 0x000fc80003f05270 */
[----:B------:R-:W-:Y:S02]  /*1890*/  SEL R12, R12, RZ, P0 ;  /* 0x000000ff0c0c7207 */ /* 0x000fe40000000000 */
[----:B--2---:R-:W-:-:S04]  /*18a0*/  SEL R2, RZ, 0x1, P0 ;  /* 0x00000001ff027807 */ /* 0x004fc80000000000 */
[----:B------:R-:W-:-:S07]  /*18b0*/  LOP3.LUT R11, R11, R2, RZ, 0x3c, !PT ;  /* 0x000000020b0b7212 */ /* 0x000fce00078e3cff */
.L_x_23:
[----:B------:R-:W-:Y:S01]  /*18c0*/  UMOV UR7, 0x400 ;  /* 0x0000040000077882 */ /* 0x000fe20000000000 */
[----:B------:R-:W-:Y:S01]  /*18d0*/  SHF.L.U32 R2, R15, 0x1f, RZ ;  /* 0x0000001f0f027819 */ /* 0x000fe200000006ff */
[----:B-1----:R-:W-:Y:S01]  /*18e0*/  ULEA UR7, UR37, UR7, 0x18 ;  /* 0x0000000725077291 */ /* 0x002fe2000f8ec0ff */
[----:B------:R-:W-:Y:S01]  /*18f0*/  R2UR UR27, R24 ;  /* 0x00000000181b72ca */ /* 0x000fe200000e0000 */
[----:B------:R-:W-:Y:S02]  /*1900*/  UISETP.GE.U32.AND UP0, UPT, UR29, 0x1ff, UPT ;  /* 0x000001ff1d00788c */ /* 0x000fe4000bf06070 */
[----:B------:R-:W-:Y:S02]  /*1910*/  ULEA UR8, UR22, UR7, 0x3 ;  /* 0x0000000716087291 */ /* 0x000fe4000f8e18ff */
[----:B------:R-:W-:Y:S01]  /*1920*/  ULEA UR35, UR20, UR6, 0x1 ;  /* 0x0000000614237291 */ /* 0x000fe2000f8e08ff */
[----:B------:R-:W-:-:S03]  /*1930*/  UMOV UR42, URZ ;  /* 0x000000ff002a7c82 */ /* 0x000fc60008000000 */
[----:B------:R-:W-:-:S03]  /*1940*/  USHF.L.U32 UR35, UR35, 0x6, URZ ;  /* 0x0000000623237899 */ /* 0x000fc600080006ff */
[----:B------:R1:W2:Y:S01]  /*1950*/  SYNCS.PHASECHK.TRANS64.TRYWAIT P2, [UR8+0x38], R2 ;  /* 0x00003802ff0075a7 */ /* 0x0002a20008041108 */
[----:B------:R-:W-:Y:S01]  /*1960*/  USHF.L.U32 UR27, UR27, 0x6, URZ ;  /* 0x000000061b1b7899 */ /* 0x000fe200080006ff */
[----:B-1----:R-:W-:-:S04]  /*1970*/  LEA.HI R2, R24, R24, RZ, 0x1 ;  /* 0x0000001818027211 */ /* 0x002fc800078f08ff */
[----:B------:R-:W-:-:S13]  /*1980*/  R2UR UR12, R2 ;  /* 0x00000000020c72ca */ /* 0x000fda00000e0000 */
[----:B------:R-:W-:Y:S01]  /*1990*/  USHF.R.S32.HI UR12, URZ, 0x1, UR12 ;  /* 0x00000001ff0c7899 */ /* 0x000fe2000801140c */
[----:B------:R-:W-:Y:S11]  /*19a0*/  BRA.U !UP0, `(.L_x_25) ;  /* 0x0000000508187547 */ /* 0x000ff6000b800000 */
[----:B------:R-:W-:Y:S01]  /*19b0*/  UMOV UR41, URZ ;  /* 0x000000ff00297c82 */ /* 0x000fe20008000000 */
[----:B------:R-:W-:-:S05]  /*19c0*/  UMOV UR40, UR22 ;  /* 0x0000001600287c82 */ /* 0x000fca0008000000 */
.L_x_33:
[----:B------:R-:W-:Y:S01]  /*19d0*/  ULEA UR33, UR40, UR7, 0x3 ;  /* 0x0000000728217291 */ /* 0x000fe2000f8e18ff */
[----:B--2---:R-:W-:Y:S01]  /*19e0*/  @!P5 MOV R3, 0x6800 ;  /* 0x000068000003d802 */ /* 0x004fe20000000f00 */
[----:B-123--:R-:W-:Y:S10]  /*19f0*/  @P2 BRA `(.L_x_26) ;  /* 0x00000000000c2947 */ /* 0x00eff40003800000 */
[----:B------:R-:W-:-:S04]  /*1a00*/  SHF.L.U32 R4, R15, 0x1f, RZ ;  /* 0x0000001f0f047819 */ /* 0x000fc800000006ff */
[----:B------:R-:W1:Y:S02]  /*1a10*/  SYNCS.PHASECHK.TRANS64.TRYWAIT P0, [UR33+0x38], R4 ;  /* 0x00003804ff0075a7 */ /* 0x000e640008001121 */
[----:B-1----:R-:W-:Y:S05]  /*1a20*/  @!P0 BRA `(.L_x_27) ;  /* 0x0000006800548947 */ /* 0x002fea0003800000 */
.L_x_26:
[----:B------:R2:W-:Y:S01]  /*1a30*/  @!P5 SYNCS.ARRIVE.TRANS64 RZ, [UR33], R3 ;  /* 0x00000003ffffd9a7 */ /* 0x0005e20008000021 */
[----:B------:R-:W-:-:S04]  /*1a40*/  ULOP3.LUT UR8, UR15, 0x2, URZ, 0xfc, !UPT ;  /* 0x000000020f087892 */ /* 0x000fc8000f8efcff */
[----:B------:R-:W-:-:S09]  /*1a50*/  UISETP.NE.AND UP0, UPT, UR8, 0x2, UPT ;  /* 0x000000020800788c */ /* 0x000fd2000bf05270 */
[----:B------:R-:W-:Y:S05]  /*1a60*/  BRA.U UP0, `(.L_x_28) ;  /* 0x0000000100047547 */ /* 0x000fea000b800000 */
[----:B---3--:R-:W-:Y:S05]  /*1a70*/  BPT.TRAP 0x1 ;  /* 0x000000040000795c */ /* 0x008fea0000300000 */
.L_x_28:
[----:B------:R-:W-:Y:S04]  /*1a80*/  BSSY.RECONVERGENT B0, `(.L_x_29) ;  /* 0x0000003000007945 */ /* 0x000fe80003800200 */
[----:B------:R-:W-:Y:S05]  /*1a90*/  @P4 BRA `(.L_x_30) ;  /* 0x0000000000044947 */ /* 0x000fea0003800000 */
[----:B---3--:R-:W-:Y:S05]  /*1aa0*/  BPT.TRAP 0x1 ;  /* 0x000000040000795c */ /* 0x008fea0000300000 */
.L_x_30:
[----:B---3--:R-:W-:Y:S05]  /*1ab0*/  BSYNC.RECONVERGENT B0 ;  /* 0x0000000000007941 */ /* 0x008fea0003800200 */
.L_x_29:
[----:B------:R-:W-:Y:S01]  /*1ac0*/  UIADD3 UR22, UPT, UPT, UR40, 0x1, URZ ;  /* 0x0000000128167890 */ /* 0x000fe2000fffe0ff */
[----:B------:R-:W-:Y:S01]  /*1ad0*/  BSSY.RECONVERGENT B0, `(.L_x_31) ;  /* 0x000002e000007945 */ /* 0x000fe20003800200 */
[----:B------:R-:W-:Y:S02]  /*1ae0*/  ELECT P0, URZ, PT ;  /* 0x0000000000ff782f */ /* 0x000fe40003800000 */
[----:B------:R-:W-:-:S04]  /*1af0*/  UISETP.NE.AND UP0, UPT, UR22, 0x7, UPT ;  /* 0x000000071600788c */ /* 0x000fc8000bf05270 */
[----:B------:R-:W-:Y:S02]  /*1b00*/  USEL UR9, URZ, 0x1, UP0 ;  /* 0x00000001ff097887 */ /* 0x000fe40008000000 */
[----:B------:R-:W-:-:S04]  /*1b10*/  USEL UR22, UR22, URZ, UP0 ;  /* 0x000000ff16167287 */ /* 0x000fc80008000000 */
[----:B------:R-:W-:Y:S01]  /*1b20*/  ULEA UR8, UR22, UR7, 0x3 ;  /* 0x0000000716087291 */ /* 0x000fe2000f8e18ff */
[----:B------:R-:W-:-:S04]  /*1b30*/  LOP3.LUT R15, R15, UR9, RZ, 0x3c, !PT ;  /* 0x000000090f0f7c12 */ /* 0x000fc8000f8e3cff */
[----:B-1----:R-:W-:-:S04]  /*1b40*/  SHF.L.U32 R2, R15, 0x1f, RZ ;  /* 0x0000001f0f027819 */ /* 0x002fc800000006ff */
[----:B------:R1:W3:Y:S01]  /*1b50*/  SYNCS.PHASECHK.TRANS64.TRYWAIT P2, [UR8+0x38], R2 ;  /* 0x00003802ff0075a7 */ /* 0x0002e20008041108 */
[----:B------:R-:W-:Y:S05]  /*1b60*/  @!P0 BRA `(.L_x_32) ;  /* 0x0000000000908947 */ /* 0x000fea0003800000 */
[----:B------:R-:W-:Y:S02]  /*1b70*/  USHF.L.U32 UR8, UR40, 0xa, URZ ;  /* 0x0000000a28087899 */ /* 0x000fe400080006ff */
[----:B------:R-:W-:Y:S02]  /*1b80*/  ULEA UR32, UR40, UR5, 0xe ;  /* 0x0000000528207291 */ /* 0x000fe4000f8e70ff */
[----:B------:R-:W-:Y:S02]  /*1b90*/  UIADD3 UR52, UP3, UPT, UR38, 0x80, URZ ;  /* 0x0000008026347890 */ /* 0x000fe4000ff7e0ff */
[----:B------:R-:W-:Y:S02]  /*1ba0*/  ULEA UR24, UR40, UR7, 0xd ;  /* 0x0000000728187291 */ /* 0x000fe4000f8e68ff */
[----:B------:R-:W-:Y:S02]  /*1bb0*/  UIADD3 UR50, UP2, UPT, UR38, 0x180, URZ ;  /* 0x0000018026327890 */ /* 0x000fe4000ff5e0ff */
[----:B------:R-:W-:-:S02]  /*1bc0*/  UIADD3 UR48, UP1, UPT, UR38, 0x280, URZ ;  /* 0x0000028026307890 */ /* 0x000fc4000ff3e0ff */
[----:B------:R-:W-:Y:S02]  /*1bd0*/  USHF.L.U32 UR11, UR41, 0x1, URZ ;  /* 0x00000001290b7899 */ /* 0x000fe400080006ff */
[----:B------:R-:W-:Y:S02]  /*1be0*/  ULOP3.LUT UR16, UR4, UR8, URZ, 0xfc, !UPT ;  /* 0x0000000804107292 */ /* 0x000fe4000f8efcff */
[----:B------:R-:W-:Y:S02]  /*1bf0*/  UIADD3 UR46, UP0, UPT, UR38, 0x380, URZ ;  /* 0x00000380262e7890 */ /* 0x000fe4000ff1e0ff */
[----:B------:R-:W-:Y:S02]  /*1c00*/  USHF.L.U32 UR34, UR41, 0x8, URZ ;  /* 0x0000000829227899 */ /* 0x000fe400080006ff */
[----:B------:R-:W-:Y:S02]  /*1c10*/  UIADD3.X UR53, UPT, UPT, URZ, UR39, URZ, UP3, !UPT ;  /* 0x00000027ff357290 */ /* 0x000fe40009ffe4ff */
[----:B------:R-:W-:-:S02]  /*1c20*/  UIADD3 UR32, UPT, UPT, UR7, 0x6400, UR32 ;  /* 0x0000640007207890 */ /* 0x000fc4000fffe020 */
[----:B------:R-:W-:Y:S02]  /*1c30*/  UIADD3.X UR51, UPT, UPT, URZ, UR39, URZ, UP2, !UPT ;  /* 0x00000027ff337290 */ /* 0x000fe400097fe4ff */
[----:B------:R-:W-:Y:S02]  /*1c40*/  UIADD3 UR24, UPT, UPT, UR24, 0x22400, URZ ;  /* 0x0002240018187890 */ /* 0x000fe4000fffe0ff */
[----:B------:R-:W-:Y:S02]  /*1c50*/  UIADD3.X UR49, UPT, UPT, URZ, UR39, URZ, UP1, !UPT ;  /* 0x00000027ff317290 */ /* 0x000fe40008ffe4ff */
[----:B------:R-:W-:Y:S02]  /*1c60*/  ULOP3.LUT UR19, UR11, UR6, URZ, 0xfc, !UPT ;  /* 0x000000060b137292 */ /* 0x000fe4000f8efcff */
[----:B------:R-:W-:Y:S02]  /*1c70*/  UIADD3 UR16, UPT, UPT, UR7, 0x30400, UR16 ;  /* 0x0003040007107890 */ /* 0x000fe4000fffe010 */
[----:B------:R-:W-:-:S02]  /*1c80*/  UIADD3.X UR47, UPT, UPT, URZ, UR39, URZ, UP0, !UPT ;  /* 0x00000027ff2f7290 */ /* 0x000fc400087fe4ff */
[----:B------:R-:W-:Y:S01]  /*1c90*/  UIADD3 UR8, UPT, UPT, UR7, 0x32000, UR8 ;  /* 0x0003200007087890 */ /* 0x000fe2000fffe008 */
[----:B------:R-:W-:Y:S01]  /*1ca0*/  UMOV UR42, 0x30000 ;  /* 0x00030000002a7882 */ /* 0x000fe20000000000 */
[----:B------:R-:W-:Y:S01]  /*1cb0*/  UMOV UR44, 0x0 ;  /* 0x00000000002c7882 */ /* 0x000fe20000000000 */
[----:B------:R-:W-:Y:S01]  /*1cc0*/  UMOV UR45, 0x10000000 ;  /* 0x10000000002d7882 */ /* 0x000fe20000000000 */
[----:B------:R-:W-:Y:S01]  /*1cd0*/  UMOV UR25, UR33 ;  /* 0x0000002100197c82 */ /* 0x000fe20008000000 */
[----:B------:R-:W-:Y:S01]  /*1ce0*/  UMOV UR28, UR36 ;  /* 0x00000024001c7c82 */ /* 0x000fe20008000000 */
[----:B------:R-:W-:Y:S01]  /*1cf0*/  UMOV UR18, URZ ;  /* 0x000000ff00127c82 */ /* 0x000fe20008000000 */
[----:B------:R-:W-:Y:S01]  /*1d00*/  UMOV UR26, UR34 ;  /* 0x00000022001a7c82 */ /* 0x000fe20008000000 */
[----:B------:R-:W-:Y:S01]  /*1d10*/  UMOV UR17, UR33 ;  /* 0x0000002100117c82 */ /* 0x000fe20008000000 */
[----:B------:R-:W-:Y:S01]  /*1d20*/  UMOV UR21, UR36 ;  /* 0x0000002400157c82 */ /* 0x000fe20008000000 */
[----:B------:R1:W-:Y:S01]  /*1d30*/  UTMALDG.3D.MULTICAST [UR32], [UR52], UR42, desc[UR44] ;  /* 0x00002c20340073b4 */ /* 0x0003e2000801182a */
[----:B------:R-:W-:Y:S01]  /*1d40*/  UMOV UR9, UR33 ;  /* 0x0000002100097c82 */ /* 0x000fe20008000000 */
[----:B------:R-:W-:Y:S01]  /*1d50*/  UMOV UR13, UR36 ;  /* 0x00000024000d7c82 */ /* 0x000fe20008000000 */
[----:B------:R-:W-:Y:S01]  /*1d60*/  UMOV UR10, UR18 ;  /* 0x00000012000a7c82 */ /* 0x000fe20008000000 */
[----:B------:R1:W-:Y:S01]  /*1d70*/  UTMALDG.3D [UR24], [UR50], desc[UR44] ;  /* 0x00002c18320075b4 */ /* 0x0003e20008011000 */
[----:B------:R1:W-:Y:S01]  /*1d80*/  UTMALDG.4D.MULTICAST [UR16], [UR48], UR42, desc[UR44] ;  /* 0x00002c10300073b4 */ /* 0x0003e2000801982a */
[----:B------:R1:W-:Y:S02]  /*1d90*/  UTMALDG.4D [UR8], [UR46], desc[UR44] ;  /* 0x00002c082e0075b4 */ /* 0x0003e40008019000 */
[----:B-1----:R-:W-:Y:S01]  /*1da0*/  NOP ;  /* 0x0000000000007918 */ /* 0x002fe20000000000 */
.L_x_32:
[----:B------:R-:W-:Y:S05]  /*1db0*/  BSYNC.RECONVERGENT B0 ;  /* 0x0000000000007941 */ /* 0x000fea0003800200 */
.L_x_31:
[----:B------:R-:W-:Y:S01]  /*1dc0*/  UIADD3 UR41, UPT, UPT, UR41, 0x1, URZ ;  /* 0x0000000129297890 */ /* 0x000fe2000fffe0ff */
[----:B------:R-:W-:Y:S01]  /*1dd0*/  UMOV UR40, UR22 ;  /* 0x0000001600287c82 */ /* 0x000fe20008000000 */
[----:B------:R-:W-:Y:S02]  /*1de0*/  UMOV UR42, UR14 ;  /* 0x0000000e002a7c82 */ /* 0x000fe40008000000 */
[----:B------:R-:W-:-:S09]  /*1df0*/  UISETP.NE.AND UP0, UPT, UR41, UR14, UPT ;  /* 0x0000000e2900728c */ /* 0x000fd2000bf05270 */
[----:B------:R-:W-:Y:S05]  /*1e00*/  BRA.U UP0, `(.L_x_33) ;  /* 0xfffffff900f07547 */ /* 0x000fea000b83ffff */
.L_x_25:
[----:B------:R-:W-:Y:S01]  /*1e10*/  ULEA UR8, UR22, UR7, 0x3 ;  /* 0x0000000716087291 */ /* 0x000fe2000f8e18ff */
[----:B-1----:R-:W-:Y:S01]  /*1e20*/  SHF.L.U32 R2, R15, 0x1f, RZ ;  /* 0x0000001f0f027819 */ /* 0x002fe200000006ff */
[----:B------:R-:W-:Y:S01]  /*1e30*/  @!P1 SYNCS.ARRIVE.TRANS64.A1T0 RZ, [UR7+0xa8], RZ ;  /* 0x0000a8ffffff99a7 */ /* 0x000fe20008100007 */
[----:B------:R-:W-:-:S06]  /*1e40*/  UISETP.GT.AND UP0, UPT, UR31, UR30, UPT ;  /* 0x0000001e1f00728c */ /* 0x000fcc000bf04270 */
[----:B------:R1:W1:Y:S03]  /*1e50*/  SYNCS.PHASECHK.TRANS64.TRYWAIT P1, [UR8+0x38], R2 ;  /* 0x00003802ff0075a7 */ /* 0x0002660008021108 */
[----:B------:R-:W-:Y:S05]  /*1e60*/  BRA.U !UP0, `(.L_x_34) ;  /* 0x0000000508147547 */ /* 0x000fea000b800000 */
[----:B------:R-:W-:Y:S01]  /*1e70*/  UIADD3 UR40, UPT, UPT, UR23, UR42, URZ ;  /* 0x0000002a17287290 */ /* 0x000fe2000fffe0ff */
[----:B------:R-:W-:-:S11]  /*1e80*/  UMOV UR41, UR22 ;  /* 0x0000001600297c82 */ /* 0x000fd60008000000 */
.L_x_42:
[----:B------:R-:W-:Y:S01]  /*1e90*/  ULEA UR33, UR41, UR7, 0x3 ;  /* 0x0000000729217291 */ /* 0x000fe2000f8e18ff */
[----:B--2---:R-:W-:Y:S01]  /*1ea0*/  @!P5 MOV R3, 0x6800 ;  /* 0x000068000003d802 */ /* 0x004fe20000000f00 */
[----:B-1-3--:R-:W-:Y:S10]  /*1eb0*/  @P1 BRA `(.L_x_35) ;  /* 0x00000000000c1947 */ /* 0x00aff40003800000 */
[----:B------:R-:W-:-:S04]  /*1ec0*/  SHF.L.U32 R4, R15, 0x1f, RZ ;  /* 0x0000001f0f047819 */ /* 0x000fc800000006ff */
[----:B------:R-:W1:Y:S02]  /*1ed0*/  SYNCS.PHASECHK.TRANS64.TRYWAIT P0, [UR33+0x38], R4 ;  /* 0x00003804ff0075a7 */ /* 0x000e640008001121 */
[----:B-1----:R-:W-:Y:S05]  /*1ee0*/  @!P0 BRA `(.L_x_36) ;  /* 0x00000064003c8947 */ /* 0x002fea0003800000 */
.L_x_35:
[----:B------:R2:W-:Y:S01]  /*1ef0*/  @!P5 SYNCS.ARRIVE.TRANS64 RZ, [UR33], R3 ;  /* 0x00000003ffffd9a7 */ /* 0x0005e20008000021 */
[----:B------:R-:W-:-:S04]  /*1f00*/  ULOP3.LUT UR8, UR15, 0x2, URZ, 0xfc, !UPT ;  /* 0x000000020f087892 */ /* 0x000fc8000f8efcff */
[----:B------:R-:W-:-:S09]  /*1f10*/  UISETP.NE.AND UP0, UPT, UR8, 0x2, UPT ;  /* 0x000000020800788c */ /* 0x000fd2000bf05270 */
[----:B------:R-:W-:Y:S05]  /*1f20*/  BRA.U UP0, `(.L_x_37) ;  /* 0x0000000100047547 */ /* 0x000fea000b800000 */
[----:B---3--:R-:W-:Y:S05]  /*1f30*/  BPT.TRAP 0x1 ;  /* 0x000000040000795c */ /* 0x008fea0000300000 */
.L_x_37:
[----:B------:R-:W-:Y:S04]  /*1f40*/  BSSY.RECONVERGENT B0, `(.L_x_38) ;  /* 0x0000003000007945 */ /* 0x000fe80003800200 */
[----:B------:R-:W-:Y:S05]  /*1f50*/  @P4 BRA `(.L_x_39) ;  /* 0x0000000000044947 */ /* 0x000fea0003800000 */
[----:B---3--:R-:W-:Y:S05]  /*1f60*/  BPT.TRAP 0x1 ;  /* 0x000000040000795c */ /* 0x008fea0000300000 */
.L_x_39:
[----:B---3--:R-:W-:Y:S05]  /*1f70*/  BSYNC.RECONVERGENT B0 ;  /* 0x0000000000007941 */ /* 0x008fea0003800200 */
.L_x_38:
        /* <DEDUP_REMOVED lines=28> */
[----:B------:R-:W-:-:S02]  /*2140*/  UIADD3 UR8, UPT, UPT, UR7, 0x32000, UR8 ;  /* 0x0003200007087890 */ /* 0x000fc4000fffe008 */
[----:B------:R-:W-:Y:S01]  /*2150*/  UIADD3.X UR47, UPT, UPT, URZ, UR39, URZ, UP0, !UPT ;  /* 0x00000027ff2f7290 */ /* 0x000fe200087fe4ff */
        /* <DEDUP_REMOVED lines=17> */
.L_x_41:
[----:B------:R-:W-:Y:S05]  /*2270*/  BSYNC.RECONVERGENT B0 ;  /* 0x0000000000007941 */ /* 0x000fea0003800200 */
.L_x_40:
[----:B------:R-:W-:Y:S01]  /*2280*/  UIADD3 UR42, UPT, UPT, UR42, 0x1, URZ ;  /* 0x000000012a2a7890 */ /* 0x000fe2000fffe0ff */
[----:B------:R-:W-:-:S03]  /*2290*/  UMOV UR41, UR22 ;  /* 0x0000001600297c82 */ /* 0x000fc60008000000 */
[----:B------:R-:W-:-:S09]  /*22a0*/  UISETP.NE.AND UP0, UPT, UR42, UR40, UPT ;  /* 0x000000282a00728c */ /* 0x000fd2000bf05270 */
[----:B------:R-:W-:Y:S05]  /*22b0*/  BRA.U UP0, `(.L_x_42) ;  /* 0xfffffff900f47547 */ /* 0x000fea000b83ffff */
.L_x_34:
[C---:B-1----:R-:W-:Y:S01]  /*22c0*/  LEA R2, R14.reuse, UR7, 0x3 ;  /* 0x000000070e027c11 */ /* 0x042fe2000f8e18ff */
[----:B------:R-:W-:Y:S01]  /*22d0*/  NOP ;  /* 0x0000000000007918 */ /* 0x000fe20000000000 */
[----:B--2---:R-:W-:Y:S02]  /*22e0*/  SHF.L.U32 R3, R13, 0x1f, RZ ;  /* 0x0000001f0d037819 */ /* 0x004fe400000006ff */
[----:B------:R-:W-:Y:S02]  /*22f0*/  LEA R4, R14, UR7, 0x4 ;  /* 0x000000070e047c11 */ /* 0x000fe4000f8e20ff */
[----:B------:R-:W1:Y:S02]  /*2300*/  SYNCS.PHASECHK.TRANS64.TRYWAIT P0, [R2+URZ+0xb0], R3 ;  /* 0x0000b003020075a7 */ /* 0x000e6400080011ff */
[----:B-1----:R-:W-:Y:S05]  /*2310*/  @!P0 BRA `(.L_x_43) ;  /* 0x0000006000488947 */ /* 0x002fea0003800000 */
.L_x_132:
[----:B------:R-:W2:Y:S01]  /*2320*/  LDS.128 R4, [R4+0x120] ;  /* 0x0001200004047984 */ /* 0x000ea20000000c00 */
[----:B---3--:R-:W-:Y:S01]  /*2330*/  ISETP.GE.AND P0, PT, R40, 0x1, PT ;  /* 0x000000012800780c */ /* 0x008fe20003f06270 */
[----:B-1----:R-:W-:Y:S01]  /*2340*/  VIADD R2, R2, 0xc0 ;  /* 0x000000c002027836 */ /* 0x002fe20000000000 */
[----:B------:R-:W-:Y:S01]  /*2350*/  @!PT LDS RZ, [RZ] ;  /* 0x00000000fffff984 */ /* 0x000fe20000000800 */
[----:B------:R-:W-:Y:S01]  /*2360*/  @!PT LDS RZ, [RZ] ;  /* 0x00000000fffff984 */ /* 0x000fe20000000800 */
[----:B------:R-:W-:Y:S01]  /*2370*/  @!PT LDS RZ, [RZ] ;  /* 0x00000000fffff984 */ /* 0x000fe20000000800 */
[----:B------:R-:W-:Y:S01]  /*2380*/  @!PT LDS RZ, [RZ] ;  /* 0x00000000fffff984 */ /* 0x000fe20000000800 */
[----:B------:R1:W-:Y:S06]  /*2390*/  MEMBAR.ALL.CTA ;  /* 0x0000000000007992 */ /* 0x0003ec0000008000 */
[----:B-1----:R-:W1:Y:S01]  /*23a0*/  FENCE.VIEW.ASYNC.S ;  /* 0x00000000000073c6 */ /* 0x002e620000000000 */
[----:B------:R-:W-:-:S04]  /*23b0*/  PRMT R2, RZ, 0x654, R2 ;  /* 0x00000654ff027816 */ /* 0x000fc80000000002 */
[----:B-1----:R1:W-:Y:S01]  /*23c0*/  SYNCS.ARRIVE.TRANS64.RED.A1T0 RZ, [R2+URZ], RZ ;  /* 0x000000ff02ff79a7 */ /* 0x0023e200081004ff */
[----:B--2---:R-:W-:-:S13]  /*23d0*/  LOP3.LUT P2, RZ, R6, 0x1, RZ, 0xc0, !PT ;  /* 0x0000000106ff7812 */ /* 0x004fda000784c0ff */
[----:B------:R-:W-:Y:S01]  /*23e0*/  @P2 SHF.R.U32.HI R3, RZ, 0x10, R5 ;  /* 0x00000010ff032819 */ /* 0x000fe20000011605 */
[----:B------:R-:W-:Y:S01]  /*23f0*/  VOTEU.ANY UP0, P2 ;  /* 0x0000000000ff7886 */ /* 0x000fe20001000100 */
[----:B------:R-:W-:Y:S02]  /*2400*/  @P2 MOV R10, R4 ;  /* 0x00000004000a2202 */ /* 0x000fe40000000f00 */
[----:B------:R-:W-:Y:S02]  /*2410*/  @P2 R2UR.BROADCAST UR8, R3 ;  /* 0x00000000030822ca */ /* 0x000fe400008e0000 */
[----:B------:R-:W-:-:S11]  /*2420*/  @P2 LOP3.LUT R9, R5, 0xffff, RZ, 0xc0, !PT ;  /* 0x0000ffff05092812 */ /* 0x000fd600078ec0ff */
[----:B------:R-:W-:Y:S01]  /*2430*/  @UP0 UMOV UR36, UR8 ;  /* 0x0000000800240c82 */ /* 0x000fe20008000000 */
[----:B-1----:R-:W-:Y:S05]  /*2440*/  @!P0 BRA `(.L_x_44) ;  /* 0x0000000000b88947 */ /* 0x002fea0003800000 */
[----:B------:R-:W4:Y:S01]  /*2450*/  LDC.64 R4, c[0x0][0xf18] ;  /* 0x0003c600ff047b82 */ /* 0x000f220000000a00 */
[----:B------:R-:W-:-:S07]  /*2460*/  ISETP.NE.AND P3, PT, R40, 0x1, PT ;  /* 0x000000012800780c */ /* 0x000fce0003f65270 */
[----:B------:R-:W1:Y:S08]  /*2470*/  LDC.64 R6, c[0x0][0xf10] ;  /* 0x0003c400ff067b82 */ /* 0x000e700000000a00 */
[----:B------:R-:W2:Y:S08]  /*2480*/  LDC R16, c[0x0][0xf20] ;  /* 0x0003c800ff107b82 */ /* 0x000eb00000000800 */
[----:B------:R-:W3:Y:S01]  /*2490*/  LDC R17, c[0x0][0xf0c] ;  /* 0x0003c300ff117b82 */ /* 0x000ee20000000800 */
[----:B----4-:R-:W-:Y:S01]  /*24a0*/  IMAD.HI.U32 R19, R0, R5, RZ ;  /* 0x0000000500137227 */ /* 0x010fe200078e00ff */
[----:B------:R-:W-:-:S03]  /*24b0*/  ISETP.NE.AND P0, PT, R4, 0x1, PT ;  /* 0x000000010400780c */ /* 0x000fc60003f05270 */
[----:B------:R-:W-:-:S03]  /*24c0*/  IMAD.HI.U32 R5, R9, R5, RZ ;  /* 0x0000000509057227 */ /* 0x000fc600078e00ff */
[----:B------:R-:W4:Y:S01]  /*24d0*/  LDC.64 R2, c[0x0][0xf28] ;  /* 0x0003ca00ff027b82 */ /* 0x000f220000000a00 */
[----:B-1----:R-:W-:-:S04]  /*24e0*/  IMAD.HI.U32 R20, R8, R6, RZ ;  /* 0x0000000608147227 */ /* 0x002fc800078e00ff */
[----:B------:R-:W-:Y:S01]  /*24f0*/  IMAD.HI.U32 R21, R10, R6, RZ ;  /* 0x000000060a157227 */ /* 0x000fe200078e00ff */
[----:B------:R-:W-:Y:S02]  /*2500*/  SHF.R.U32.HI R20, RZ, R7, R20 ;  /* 0x00000007ff147219 */ /* 0x000fe40000011614 */
[-C--:B--2---:R-:W-:Y:S02]  /*2510*/  SHF.R.U32.HI R19, RZ, R16.reuse, R19 ;  /* 0x00000010ff137219 */ /* 0x084fe40000011613 */
[----:B------:R-:W-:Y:S02]  /*2520*/  SHF.R.U32.HI R5, RZ, R16, R5 ;  /* 0x00000010ff057219 */ /* 0x000fe40000011605 */
[----:B------:R-:W-:Y:S02]  /*2530*/  SEL R19, R0, R19, !P0 ;  /* 0x0000001300137207 */ /* 0x000fe40004000000 */
[----:B------:R-:W-:Y:S02]  /*2540*/  SHF.R.U32.HI R21, RZ, R7, R21 ;  /* 0x00000007ff157219 */ /* 0x000fe40000011615 */
[----:B---3--:R-:W-:-:S02]  /*2550*/  ISETP.NE.AND P1, PT, R17, 0x1, PT ;  /* 0x000000011100780c */ /* 0x008fc40003f25270 */
[----:B------:R-:W-:Y:S02]  /*2560*/  SEL R5, R9, R5, !P0 ;  /* 0x0000000509057207 */ /* 0x000fe40004000000 */
[----:B------:R-:W-:Y:S02]  /*2570*/  SEL R20, R8, R20, !P1 ;  /* 0x0000001408147207 */ /* 0x000fe40004800000 */
[----:B------:R-:W-:Y:S01]  /*2580*/  SEL R21, R10, R21, !P1 ;  /* 0x000000150a157207 */ /* 0x000fe20004800000 */
[----:B----4-:R-:W-:-:S04]  /*2590*/  IMAD.HI.U32 R18, R19, R2, RZ ;  /* 0x0000000213127227 */ /* 0x010fc800078e00ff */
        /* <DEDUP_REMOVED lines=12> */
[----:B------:R-:W-:Y:S02]  /*2660*/  @!P0 SHF.R.U32.HI R3, RZ, R3, R7 ;  /* 0x00000003ff038219 */ /* 0x000fe40000011607 */
[----:B------:R-:W-:Y:S01]  /*2670*/  IADD3 R7, PT, PT, -R5, RZ, RZ ;  /* 0x000000ff05077210 */ /* 0x000fe20007ffe1ff */
[----:B------:R-:W-:Y:S01]  /*2680*/  IMAD R2, R40, R2, R5 ;  /* 0x0000000228027224 */ /* 0x000fe200078e0205 */
[----:B------:R-:W-:-:S03]  /*2690*/  @!P0 SEL R3, R21, R3, !P3 ;  /* 0x0000000315038207 */ /* 0x000fc60005800000 */
[----:B------:R-:W-:Y:S02]  /*26a0*/  IMAD R7, R4, R7, R9 ;  /* 0x0000000704077224 */ /* 0x000fe400078e0209 */
[--C-:B------:R-:W-:Y:S02]  /*26b0*/  @!P0 IMAD.IADD R6, R6, 0x1, -R3.reuse ;  /* 0x0000000106068824 */ /* 0x100fe400078e0a03 */
[----:B------:R-:W-:Y:S01]  /*26c0*/  @!P0 IMAD R3, R2, R20, R3 ;  /* 0x0000001402038224 */ /* 0x000fe200078e0203 */
[----:B------:R-:W-:Y:S01]  /*26d0*/  IADD3 R2, PT, PT, -R21, RZ, RZ ;  /* 0x000000ff15027210 */ /* 0x000fe20007ffe1ff */
[----:B------:R-:W-:Y:S02]  /*26e0*/  @!P0 IMAD R5, R40, R6, R21 ;  /* 0x0000000628058224 */ /* 0x000fe400078e0215 */
[----:B------:R-:W-:Y:S02]  /*26f0*/  @!P0 IMAD.MOV.U32 R21, RZ, RZ, R3 ;  /* 0x000000ffff158224 */ /* 0x000fe400078e0003 */
[----:B------:R-:W-:-:S02]  /*2700*/  IMAD R2, R17, R2, R10 ;  /* 0x0000000211027224 */ /* 0x000fc400078e020a */
[----:B------:R-:W-:Y:S02]  /*2710*/  IMAD R9, R5, R4, R7 ;  /* 0x0000000405097224 */ /* 0x000fe400078e0207 */
[----:B------:R-:W-:Y:S02]  /*2720*/  IMAD R10, R21, R17, R2 ;  /* 0x00000011150a7224 */ /* 0x000fe400078e0202 */
.L_x_44:
[----:B------:R-:W1:Y:S02]  /*2730*/  LDCU UR8, c[0x0][0xf30] ;  /* 0x0001e600ff0877ac */ /* 0x000e640008000800 */
[----:B-1----:R-:W-:-:S09]  /*2740*/  UISETP.NE.AND UP0, UPT, UR8, 0x1, UPT ;  /* 0x000000010800788c */ /* 0x002fd2000bf05270 */
[----:B------:R-:W-:Y:S05]  /*2750*/  BRA.U UP0, `(.L_x_45) ;  /* 0x0000000100407547 */ /* 0x000fea000b800000 */
[----:B------:R-:W1:Y:S08]  /*2760*/  LDC.64 R4, c[0x0][0xf10] ;  /* 0x0003c400ff047b82 */ /* 0x000e700000000a00 */
[----:B------:R-:W2:Y:S08]  /*2770*/  LDC.64 R2, c[0x0][0xf18] ;  /* 0x0003c600ff027b82 */ /* 0x000eb00000000a00 */
[----:B------:R-:W3:Y:S08]  /*2780*/  LDC R6, c[0x0][0xf20] ;  /* 0x0003c800ff067b82 */ /* 0x000ef00000000800 */
[----:B------:R-:W4:Y:S01]  /*2790*/  LDC R7, c[0x0][0xf0c] ;  /* 0x0003c300ff077b82 */ /* 0x000f220000000800 */
[----:B-1----:R-:W-:-:S05]  /*27a0*/  IMAD.HI.U32 R4, R10, R4, RZ ;  /* 0x000000040a047227 */ /* 0x002fca00078e00ff */
[----:B------:R-:W-:Y:S01]  /*27b0*/  SHF.R.U32.HI R4, RZ, R5, R4 ;  /* 0x00000005ff047219 */ /* 0x000fe20000011604 */
[----:B--2---:R-:W-:Y:S01]  /*27c0*/  IMAD.HI.U32 R3, R9, R3, RZ ;  /* 0x0000000309037227 */ /* 0x004fe200078e00ff */
[----:B------:R-:W-:-:S04]  /*27d0*/  ISETP.NE.AND P0, PT, R2, 0x1, PT ;  /* 0x000000010200780c */ /* 0x000fc80003f05270 */
[----:B---3--:R-:W-:-:S04]  /*27e0*/  SHF.R.U32.HI R3, RZ, R6, R3 ;  /* 0x00000006ff037219 */ /* 0x008fc80000011603 */
[----:B------:R-:W-:Y:S02]  /*27f0*/  SEL R3, R9, R3, !P0 ;  /* 0x0000000309037207 */ /* 0x000fe40004000000 */
[----:B----4-:R-:W-:-:S04]  /*2800*/  ISETP.NE.AND P1, PT, R7, 0x1, PT ;  /* 0x000000010700780c */ /* 0x010fc80003f25270 */
[----:B------:R-:W-:-:S05]  /*2810*/  SEL R4, R10, R4, !P1 ;  /* 0x000000040a047207 */ /* 0x000fca0004800000 */
[----:B------:R-:W-:Y:S02]  /*2820*/  IMAD.IADD R5, R3, 0x1, -R4 ;  /* 0x0000000103057824 */ /* 0x000fe400078e0a04 */
[----:B------:R-:W-:Y:S02]  /*2830*/  IMAD.IADD R3, R4, 0x1, -R3 ;  /* 0x0000000104037824 */ /* 0x000fe400078e0a03 */
[----:B------:R-:W-:Y:S02]  /*2840*/  IMAD R10, R5, R7, R10 ;  /* 0x00000007050a7224 */ /* 0x000fe400078e020a */
[----:B------:R-:W-:-:S07]  /*2850*/  IMAD R9, R3, R2, R9 ;  /* 0x0000000203097224 */ /* 0x000fce00078e0209 */
.L_x_45:
[----:B------:R-:W-:Y:S01]  /*2860*/  VIADD R14, R14, 0x1 ;  /* 0x000000010e0e7836 */ /* 0x000fe20000000000 */
[----:B------:R-:W-:Y:S01]  /*2870*/  PLOP3.LUT P1, PT, PT, PT, PT, 0x80, 0x8 ;  /* 0x000000000008781c */ /* 0x000fe20003f2f070 */
[----:B------:R-:W-:Y:S02]  /*2880*/  IMAD.IADD R2, R10, 0x1, R87 ;  /* 0x000000010a027824 */ /* 0x000fe400078e0257 */
[----:B------:R-:W-:Y:S01]  /*2890*/  IMAD.IADD R24, R9, 0x1, R86 ;  /* 0x0000000109187824 */ /* 0x000fe200078e0256 */
[----:B------:R-:W-:Y:S02]  /*28a0*/  ISETP.NE.AND P0, PT, R14, 0x2, PT ;  /* 0x000000020e00780c */ /* 0x000fe40003f05270 */
[----:B------:R-:W-:Y:S02]  /*28b0*/  R2UR UR20, R2 ;  /* 0x00000000021472ca */ /* 0x000fe400000e0000 */
[----:B------:R-:W-:Y:S02]  /*28c0*/  SEL R2, RZ, 0x1, P0 ;  /* 0x00000001ff027807 */ /* 0x000fe40000000000 */
[----:B------:R-:W-:-:S02]  /*28d0*/  SEL R14, R14, RZ, P0 ;  /* 0x000000ff0e0e7207 */ /* 0x000fc40000000000 */
[----:B------:R-:W-:Y:S01]  /*28e0*/  LOP3.LUT R13, R13, R2, RZ, 0x3c, !PT ;  /* 0x000000020d0d7212 */ /* 0x000fe200078e3cff */
[----:B------:R-:W-:Y:S08]  /*28f0*/  @P2 BRA `(.L_x_46) ;  /* 0xffffffec00b02947 */ /* 0x000ff0000383ffff */
[----:B------:R-:W-:Y:S01]  /*2900*/  UIADD3 UR7, UPT, UPT, UR7, 0x38, URZ ;  /* 0x0000003807077890 */ /* 0x000fe2000fffe0ff */
[----:B------:R-:W-:-:S03]  /*2910*/  SHF.L.U32 R2, R15, 0x1f, RZ ;  /* 0x0000001f0f027819 */ /* 0x000fc600000006ff */
[----:B------:R-:W-:-:S09]  /*2920*/  ULEA UR4, UR22, UR7, 0x3 ;  /* 0x0000000716047291 */ /* 0x000fd2000f8e18ff */
[----:B------:R-:W1:Y:S02]  /*2930*/  SYNCS.PHASECHK.TRANS64.TRYWAIT P0, [UR4], R2 ;  /* 0x00000002ff0075a7 */ /* 0x000e640008001104 */
[----:B-1----:R-:W-:Y:S05]  /*2940*/  @!P0 BRA `(.L_x_47) ;  /* 0x0000005800d08947 */ /* 0x002fea0003800000 */
.L_x_134:
[----:B------:R-:W-:-:S04]  /*2950*/  UIADD3 UR5, UPT, UPT, UR22, 0x1, URZ ;  /* 0x0000000116057890 */ /* 0x000fc8000fffe0ff */
[----:B------:R-:W-:-:S04]  /*2960*/  UISETP.NE.AND UP0, UPT, UR5, 0x7, UPT ;  /* 0x000000070500788c */ /* 0x000fc8000bf05270 */
[----:B------:R-:W-:Y:S02]  /*2970*/  USEL UR6, URZ, 0x1, UP0 ;  /* 0x00000001ff067887 */ /* 0x000fe40008000000 */
[----:B------:R-:W-:-:S04]  /*2980*/  USEL UR5, UR5, URZ, UP0 ;  /* 0x000000ff05057287 */ /* 0x000fc80008000000 */
[----:B------:R-:W-:Y:S01]  /*2990*/  ULEA UR4, UR5, UR7, 0x3 ;  /* 0x0000000705047291 */ /* 0x000fe2000f8e18ff */
[----:B-1----:R-:W-:-:S04]  /*29a0*/  LOP3.LUT R2, R15, UR6, RZ, 0x3c, !PT ;  /* 0x000000060f027c12 */ /* 0x002fc8000f8e3cff */
[----:B------:R-:W-:-:S04]  /*29b0*/  SHF.L.U32 R3, R2, 0x1f, RZ ;  /* 0x0000001f02037819 */ /* 0x000fc800000006ff */
[----:B------:R-:W1:Y:S02]  /*29c0*/  SYNCS.PHASECHK.TRANS64.TRYWAIT P0, [UR4], R3 ;  /* 0x00000003ff0075a7 */ /* 0x000e640008001104 */
[----:B-1----:R-:W-:Y:S05]  /*29d0*/  @!P0 BRA `(.L_x_48) ;  /* 0x0000005800c48947 */ /* 0x002fea0003800000 */
.L_x_136:
[----:B------:R-:W-:-:S04]  /*29e0*/  UIADD3 UR5, UPT, UPT, UR5, 0x1, URZ ;  /* 0x0000000105057890 */ /* 0x000fc8000fffe0ff */
[----:B------:R-:W-:-:S04]  /*29f0*/  UISETP.NE.AND UP0, UPT, UR5, 0x7, UPT ;  /* 0x000000070500788c */ /* 0x000fc8000bf05270 */
[----:B------:R-:W-:Y:S02]  /*2a00*/  USEL UR6, URZ, 0x1, UP0 ;  /* 0x00000001ff067887 */ /* 0x000fe40008000000 */
[----:B------:R-:W-:-:S04]  /*2a10*/  USEL UR5, UR5, URZ, UP0 ;  /* 0x000000ff05057287 */ /* 0x000fc80008000000 */
[----:B------:R-:W-:Y:S01]  /*2a20*/  ULEA UR4, UR5, UR7, 0x3 ;  /* 0x0000000705047291 */ /* 0x000fe2000f8e18ff */
[----:B------:R-:W-:-:S04]  /*2a30*/  LOP3.LUT R2, R2, UR6, RZ, 0x3c, !PT ;  /* 0x0000000602027c12 */ /* 0x000fc8000f8e3cff */
[----:B-1----:R-:W-:-:S04]  /*2a40*/  SHF.L.U32 R3, R2, 0x1f, RZ ;  /* 0x0000001f02037819 */ /* 0x002fc800000006ff */
[----:B------:R-:W1:Y:S02]  /*2a50*/  SYNCS.PHASECHK.TRANS64.TRYWAIT P0, [UR4], R3 ;  /* 0x00000003ff0075a7 */ /* 0x000e640008001104 */
[----:B-1----:R-:W-:Y:S05]  /*2a60*/  @!P0 BRA `(.L_x_49) ;  /* 0x0000005800b88947 */ /* 0x002fea0003800000 */
.L_x_138:
        /* <DEDUP_REMOVED lines=9> */
.L_x_140:
        /* <DEDUP_REMOVED lines=9> */
.L_x_142:
        /* <DEDUP_REMOVED lines=9> */
.L_x_144:
[----:B------:R-:W-:-:S04]  /*2c20*/  UIADD3 UR5, UPT, UPT, UR5, 0x1, URZ ;  /* 0x0000000105057890 */ /* 0x000fc8000fffe0ff */
[----:B------:R-:W-:-:S04]  /*2c30*/  UISETP.NE.AND UP0, UPT, UR5, 0x7, UPT ;  /* 0x000000070500788c */ /* 0x000fc8000bf05270 */
[----:B------:R-:W-:Y:S02]  /*2c40*/  USEL UR4, URZ, 0x1, UP0 ;  /* 0x00000001ff047887 */ /* 0x000fe40008000000 */
[----:B------:R-:W-:-:S04]  /*2c50*/  USEL UR5, UR5, URZ, UP0 ;  /* 0x000000ff05057287 */ /* 0x000fc80008000000 */
[----:B------:R-:W-:Y:S01]  /*2c60*/  ULEA UR5, UR5, UR7, 0x3 ;  /* 0x0000000705057291 */ /* 0x000fe2000f8e18ff */
[----:B------:R-:W-:-:S04]  /*2c70*/  LOP3.LUT R2, R2, UR4, RZ, 0x3c, !PT ;  /* 0x0000000402027c12 */ /* 0x000fc8000f8e3cff */
[----:B------:R-:W-:Y:S01]  /*2c80*/  SHF.L.U32 R2, R2, 0x1f, RZ ;  /* 0x0000001f02027819 */ /* 0x000fe200000006ff */
[----:B-1--4-:R-:W-:-:S07]  /*2c90*/  IMAD.U32 R0, RZ, RZ, UR5 ;  /* 0x00000005ff007e24 */ /* 0x012fce000f8e00ff */
.L_x_53:
[----:B-1----:R1:W2:Y:S02]  /*2ca0*/  SYNCS.PHASECHK.TRANS64.TRYWAIT P0, [R0+URZ], R2 ;  /* 0x00000002000075a7 */ /* 0x0022a400080011ff */
[----:B--2---:R-:W-:Y:S05]  /*2cb0*/  @!P0 NANOSLEEP.SYNCS 0x989680 ;  /* 0x009896800000895d */ /* 0x004fea0003900000 */
[----:B------:R-:W2:Y:S02]  /*2cc0*/  @!P0 SYNCS.PHASECHK.TRANS64 P0, [R0+URZ], R2 ;  /* 0x00000002000085a7 */ /* 0x000ea400080010ff */
[----:B--2---:R-:W-:Y:S05]  /*2cd0*/  @P0 EXIT ;  /* 0x000000000000094d */ /* 0x004fea0003800000 */
[----:B------:R-:W-:Y:S05]  /*2ce0*/  BRA `(.L_x_53) ;  /* 0xfffffffc00ec7947 */ /* 0x000fea000383ffff */
.L_x_22:
[----:B------:R-:W-:-:S04]  /*2cf0*/  UISETP.NE.AND UP0, UPT, UR37, URZ, UPT ;  /* 0x000000ff2500728c */ /* 0x000fc8000bf05270 */
[----:B------:R-:W-:-:S09]  /*2d00*/  UISETP.NE.OR UP0, UPT, UR7, 0x1, UP0 ;  /* 0x000000010700788c */ /* 0x000fd20008705670 */
[----:B------:R-:W-:Y:S05]  /*2d10*/  BRA.U UP0, `(.L_x_54) ;  /* 0x00000005004c7547 */ /* 0x000fea000b800000 */
[----:B------:R-:W-:Y:S01]  /*2d20*/  HFMA2 R11, -RZ, RZ, 0, 0 ;  /* 0x00000000ff0b7431 */ /* 0x000fe200000001ff */
[----:B------:R-:W-:Y:S01]  /*2d30*/  ISETP.GE.U32.AND P2, PT, R10, 0x2, PT ;  /* 0x000000020a00780c */ /* 0x000fe20003f46070 */
[----:B------:R-:W-:Y:S01]  /*2d40*/  IMAD.MOV.U32 R12, RZ, RZ, 0x1 ;  /* 0x00000001ff0c7424 */ /* 0x000fe200078e00ff */
[----:B------:R-:W-:Y:S01]  /*2d50*/  CS2R R8, SRZ ;  /* 0x0000000000087805 */ /* 0x000fe2000001ff00 */
[----:B------:R-:W-:Y:S01]  /*2d60*/  IMAD.MOV.U32 R3, RZ, RZ, RZ ;  /* 0x000000ffff037224 */ /* 0x000fe200078e00ff */
[----:B------:R-:W-:Y:S01]  /*2d70*/  UMOV UR4, 0x400 ;  /* 0x0000040000047882 */ /* 0x000fe20000000000 */
[----:B------:R-:W-:Y:S01]  /*2d80*/  UMOV UR6, URZ ;  /* 0x000000ff00067c82 */ /* 0x000fe20008000000 */
[----:B------:R-:W-:-:S12]  /*2d90*/  ULEA UR37, UR37, UR4, 0x18 ;  /* 0x0000000425257291 */ /* 0x000fd8000f8ec0ff */
.L_x_58:
[----:B------:R-:W-:Y:S02]  /*2da0*/  LEA R0, R3, UR37, 0x3 ;  /* 0x0000002503007c11 */ /* 0x000fe4000f8e18ff */
[----:B------:R-:W-:-:S03]  /*2db0*/  SHF.L.U32 R4, R8, 0x1f, RZ ;  /* 0x0000001f08047819 */ /* 0x000fc600000006ff */
[----:B------:R-:W-:Y:S01]  /*2dc0*/  VIADD R5, R0, 0x100 ;  /* 0x0000010000057836 */ /* 0x000fe20000000000 */
[----:B------:R-:W1:Y:S02]  /*2dd0*/  SYNCS.PHASECHK.TRANS64.TRYWAIT P0, [R0+URZ+0xf0], R4 ;  /* 0x0000f004000075a7 */ /* 0x000e6400080011ff */
[----:B-1----:R-:W-:Y:S05]  /*2de0*/  @!P0 BRA `(.L_x_55) ;  /* 0x0000005800388947 */ /* 0x002fea0003800000 */
.L_x_145:
[----:B------:R-:W-:Y:S01]  /*2df0*/  ULEA UR5, UR6, UR37, 0x3 ;  /* 0x0000002506057291 */ /* 0x000fe2000f8e18ff */
[----:B-1----:R-:W-:Y:S01]  /*2e00*/  PRMT R0, RZ, 0x654, R5 ;  /* 0x00000654ff007816 */ /* 0x002fe20000000005 */
[----:B------:R-:W-:Y:S01]  /*2e10*/  @!P2 IMAD.MOV.U32 R4, RZ, RZ, 0x10 ;  /* 0x00000010ff04a424 */ /* 0x000fe200078e00ff */
[----:B------:R-:W-:Y:S01]  /*2e20*/  SHF.L.U32 R5, R12, 0x1f, RZ ;  /* 0x0000001f0c057819 */ /* 0x000fe200000006ff */
[----:B------:R-:W-:Y:S01]  /*2e30*/  UIADD3 UR4, UPT, UPT, UR5, 0xb0, URZ ;  /* 0x000000b005047890 */ /* 0x000fe2000fffe0ff */
[----:B------:R1:W-:Y:S05]  /*2e40*/  SYNCS.ARRIVE.TRANS64.RED.A1T0 RZ, [R0+URZ], RZ ;  /* 0x000000ff00ff79a7 */ /* 0x0003ea00081004ff */
[----:B------:R-:W-:Y:S01]  /*2e50*/  IMAD.U32 R6, RZ, RZ, UR4 ;  /* 0x00000004ff067e24 */ /* 0x000fe2000f8e00ff */
[----:B------:R-:W2:Y:S04]  /*2e60*/  SYNCS.PHASECHK.TRANS64.TRYWAIT P0, [UR5+0xc0], R5 ;  /* 0x0000c005ff0075a7 */ /* 0x000ea80008001105 */
[----:B------:R-:W-:Y:S01]  /*2e70*/  PRMT R6, R10, 0x654, R6 ;  /* 0x000006540a067816 */ /* 0x000fe20000000006 */
[----:B-12---:R-:W-:Y:S06]  /*2e80*/  @!P0 BRA `(.L_x_56) ;  /* 0x0000005800248947 */ /* 0x006fec0003800000 */
.L_x_147:
[----:B------:R-:W-:Y:S01]  /*2e90*/  ULEA UR4, UR6, UR37, 0x4 ;  /* 0x0000002506047291 */ /* 0x000fe2000f8e20ff */
[----:B------:R-:W-:Y:S01]  /*2ea0*/  SEL R2, R6, R2, !P2 ;  /* 0x0000000206027207 */ /* 0x000fe20005000000 */
[----:B------:R-:W-:Y:S01]  /*2eb0*/  UIADD3 UR5, UPT, UPT, UR5, 0xb0, URZ ;  /* 0x000000b005057890 */ /* 0x000fe2000fffe0ff */
[----:B-1----:R-:W-:Y:S01]  /*2ec0*/  LEA R0, R11, UR37, 0x3 ;  /* 0x000000250b007c11 */ /* 0x002fe2000f8e18ff */
[----:B------:R-:W-:Y:S01]  /*2ed0*/  UIADD3 UR4, UPT, UPT, UR4, 0x120, URZ ;  /* 0x0000012004047890 */ /* 0x000fe2000fffe0ff */
[----:B------:R1:W-:Y:S01]  /*2ee0*/  @!P2 SYNCS.ARRIVE.TRANS64.RED RZ, [R2+URZ], R4 ;  /* 0x0000000402ffa9a7 */ /* 0x0003e200080004ff */
[----:B------:R-:W-:Y:S01]  /*2ef0*/  UIADD3 UR6, UPT, UPT, UR6, 0x1, URZ ;  /* 0x0000000106067890 */ /* 0x000fe2000fffe0ff */
[----:B------:R-:W-:-:S03]  /*2f00*/  VIADD R3, R3, 0x1 ;  /* 0x0000000103037836 */ /* 0x000fc60000000000 */
[----:B------:R-:W-:Y:S02]  /*2f10*/  UISETP.NE.AND UP0, UPT, UR6, 0x2, UPT ;  /* 0x000000020600788c */ /* 0x000fe4000bf05270 */
[----:B------:R-:W-:Y:S01]  /*2f20*/  ISETP.NE.AND P0, PT, R3, 0x2, PT ;  /* 0x000000020300780c */ /* 0x000fe20003f05270 */
[----:B------:R-:W-:Y:S06]  /*2f30*/  UGETNEXTWORKID.BROADCAST [UR4], [UR5] ;  /* 0x00000000040073ca */ /* 0x000fec0008000100 */
[----:B------:R-:W-:Y:S02]  /*2f40*/  USEL UR4, URZ, 0x1, UP0 ;  /* 0x00000001ff047887 */ /* 0x000fe40008000000 */
[----:B------:R-:W-:-:S04]  /*2f50*/  USEL UR6, UR6, URZ, UP0 ;  /* 0x000000ff06067287 */ /* 0x000fc80008000000 */
[----:B------:R-:W-:Y:S02]  /*2f60*/  LOP3.LUT R12, R12, UR4, RZ, 0x3c, !PT ;  /* 0x000000040c0c7c12 */ /* 0x000fe4000f8e3cff */
[----:B-1----:R-:W-:-:S04]  /*2f70*/  SHF.L.U32 R4, R9, 0x1f, RZ ;  /* 0x0000001f09047819 */ /* 0x002fc800000006ff */
[----:B------:R-:W1:Y:S02]  /*2f80*/  SYNCS.PHASECHK.TRANS64.TRYWAIT P1, [R0+URZ+0xb0], R4 ;  /* 0x0000b004000075a7 */ /* 0x000e6400080211ff */
[----:B-1----:R-:W-:Y:S05]  /*2f90*/  @!P1 BRA `(.L_x_57) ;  /* 0x0000005400f89947 */ /* 0x002fea0003800000 */
.L_x_148:
[----:B-1----:R-:W-:Y:S01]  /*2fa0*/  LEA R4, R11, UR37, 0x4 ;  /* 0x000000250b047c11 */ /* 0x002fe2000f8e20ff */
[----:B------:R-:W-:Y:S01]  /*2fb0*/  VIADD R0, R0, 0xc0 ;  /* 0x000000c000007836 */ /* 0x000fe20000000000 */
[----:B------:R-:W-:Y:S01]  /*2fc0*/  SEL R3, R3, RZ, P0 ;  /* 0x000000ff03037207 */ /* 0x000fe20000000000 */
[----:B------:R-:W-:-:S03]  /*2fd0*/  VIADD R11, R11, 0x1 ;  /* 0x000000010b0b7836 */ /* 0x000fc60000000000 */
[----:B------:R-:W1:Y:S01]  /*2fe0*/  LDS.128 R4, [R4+0x120] ;  /* 0x0001200004047984 */ /* 0x000e620000000c00 */
[----:B------:R-:W-:Y:S02]  /*2ff0*/  PRMT R0, RZ, 0x654, R0 ;  /* 0x00000654ff007816 */ /* 0x000fe40000000000 */
[C---:B------:R-:W-:Y:S01]  /*3000*/  ISETP.NE.AND P1, PT, R11.reuse, 0x2, PT ;  /* 0x000000020b00780c */ /* 0x040fe20003f25270 */
[----:B------:R-:W-:Y:S01]  /*3010*/  @!PT LDS RZ, [RZ] ;  /* 0x00000000fffff984 */ /* 0x000fe20000000800 */
[----:B------:R-:W-:Y:S01]  /*3020*/  @!PT LDS RZ, [RZ] ;  /* 0x00000000fffff984 */ /* 0x000fe20000000800 */
[----:B------:R-:W-:Y:S01]  /*3030*/  @!PT LDS RZ, [RZ] ;  /* 0x00000000fffff984 */ /* 0x000fe20000000800 */
[----:B------:R-:W-:Y:S01]  /*3040*/  @!PT LDS RZ, [RZ] ;  /* 0x00000000fffff984 */ /* 0x000fe20000000800 */
[----:B------:R2:W-:Y:S06]  /*3050*/  MEMBAR.ALL.CTA ;  /* 0x0000000000007992 */ /* 0x0005ec0000008000 */
[----:B--2---:R-:W2:Y:S01]  /*3060*/  FENCE.VIEW.ASYNC.S ;  /* 0x00000000000073c6 */ /* 0x004ea20000000000 */
[----:B------:R-:W-:Y:S01]  /*3070*/  SEL R11, R11, RZ, P1 ;  /* 0x000000ff0b0b7207 */ /* 0x000fe20000800000 */
[----:B--2---:R2:W-:Y:S01]  /*3080*/  SYNCS.ARRIVE.TRANS64.RED.A1T0 RZ, [R0+URZ], RZ ;  /* 0x000000ff00ff79a7 */ /* 0x0045e200081004ff */
[----:B-1----:R-:W-:-:S02]  /*3090*/  LOP3.LUT P3, RZ, R6, 0x1, RZ, 0xc0, !PT ;  /* 0x0000000106ff7812 */ /* 0x002fc4000786c0ff */
[----:B------:R-:W-:-:S04]  /*30a0*/  SEL R4, RZ, 0x1, P1 ;  /* 0x00000001ff047807 */ /* 0x000fc80000800000 */
[----:B------:R-:W-:Y:S02]  /*30b0*/  LOP3.LUT R9, R9, R4, RZ, 0x3c, !PT ;  /* 0x0000000409097212 */ /* 0x000fe400078e3cff */
[----:B--2---:R-:W-:-:S04]  /*30c0*/  SEL R0, RZ, 0x1, P0 ;  /* 0x00000001ff007807 */ /* 0x004fc80000000000 */
[----:B------:R-:W-:Y:S01]  /*30d0*/  LOP3.LUT R8, R8, R0, RZ, 0x3c, !PT ;  /* 0x0000000008087212 */ /* 0x000fe200078e3cff */
[----:B------:R-:W-:Y:S06]  /*30e0*/  @P3 BRA `(.L_x_58) ;  /* 0xfffffffc002c3947 */ /* 0x000fec000383ffff */
[----:B------:R-:W-:Y:S01]  /*30f0*/  ULEA UR5, UR6, UR37, 0x3 ;  /* 0x0000002506057291 */ /* 0x000fe2000f8e18ff */
[----:B------:R-:W-:-:S08]  /*3100*/  SHF.L.U32 R2, R12, 0x1f, RZ ;  /* 0x0000001f0c027819 */ /* 0x000fd000000006ff */
[----:B------:R-:W1:Y:S02]  /*3110*/  SYNCS.PHASECHK.TRANS64 P0, [UR5+0xc0], R2 ;  /* 0x0000c002ff0075a7 */ /* 0x000e640008001005 */
[----:B-1----:R-:W-:Y:S05]  /*3120*/  @P0 BRA `(.L_x_59) ;  /* 0x0000000000080947 */ /* 0x002fea0003800000 */
[----:B------:R-:W1:Y:S02]  /*3130*/  SYNCS.PHASECHK.TRANS64.TRYWAIT P0, [UR5+0xc0], R2 ;  /* 0x0000c002ff0075a7 */ /* 0x000e640008001105 */
[----:B-1----:R-:W-:Y:S05]  /*3140*/  @!P0 BRA `(.L_x_60) ;  /* 0x0000005400a08947 */ /* 0x002fea0003800000 */
.L_x_59:
[----:B------:R-:W-:-:S04]  /*3150*/  UIADD3 UR4, UPT, UPT, UR6, 0x1, URZ ;  /* 0x0000000106047890 */ /* 0x000fc8000fffe0ff */
[----:B------:R-:W-:-:S04]  /*3160*/  UISETP.NE.AND UP0, UPT, UR4, 0x2, UPT ;  /* 0x000000020400788c */ /* 0x000fc8000bf05270 */
[----:B------:R-:W-:Y:S02]  /*3170*/  USEL UR7, URZ, 0x1, UP0 ;  /* 0x00000001ff077887 */ /* 0x000fe40008000000 */
[----:B------:R-:W-:-:S04]  /*3180*/  USEL UR4, UR4, URZ, UP0 ;  /* 0x000000ff04047287 */ /* 0x000fc80008000000 */
[----:B------:R-:W-:Y:S01]  /*3190*/  ULEA UR4, UR4, UR37, 0x3 ;  /* 0x0000002504047291 */ /* 0x000fe2000f8e18ff */
[----:B-1----:R-:W-:-:S04]  /*31a0*/  LOP3.LUT R2, R12, UR7, RZ, 0x3c, !PT ;  /* 0x000000070c027c12 */ /* 0x002fc8000f8e3cff */
[----:B------:R-:W-:-:S04]  /*31b0*/  SHF.L.U32 R0, R2, 0x1f, RZ ;  /* 0x0000001f02007819 */ /* 0x000fc800000006ff */
[----:B------:R-:W1:Y:S02]  /*31c0*/  SYNCS.PHASECHK.TRANS64 P0, [UR4+0xc0], R0 ;  /* 0x0000c000ff0075a7 */ /* 0x000e640008001004 */
[----:B-1-3--:R-:W-:Y:S05]  /*31d0*/  @P0 EXIT ;  /* 0x000000000000094d */ /* 0x00afea0003800000 */
[----:B------:R-:W-:Y:S02]  /*31e0*/  SHF.L.U32 R2, R2, 0x1f, RZ ;  /* 0x0000001f02027819 */ /* 0x000fe400000006ff */
[----:B------:R-:W-:-:S07]  /*31f0*/  MOV R0, UR4 ;  /* 0x0000000400007c02 */ /* 0x000fce0008000f00 */
.L_x_61:
[----:B-1----:R1:W2:Y:S02]  /*3200*/  SYNCS.PHASECHK.TRANS64.TRYWAIT P0, [R0+URZ+0xc0], R2 ;  /* 0x0000c002000075a7 */ /* 0x0022a400080011ff */
[----:B--2---:R-:W-:Y:S05]  /*3210*/  @!P0 NANOSLEEP.SYNCS 0x989680 ;  /* 0x009896800000895d */ /* 0x004fea0003900000 */
[----:B------:R-:W2:Y:S02]  /*3220*/  @!P0 SYNCS.PHASECHK.TRANS64 P0, [R0+URZ+0xc0], R2 ;  /* 0x0000c002000085a7 */ /* 0x000ea400080010ff */
[----:B--2---:R-:W-:Y:S05]  /*3230*/  @P0 EXIT ;  /* 0x000000000000094d */ /* 0x004fea0003800000 */
[----:B------:R-:W-:Y:S05]  /*3240*/  BRA `(.L_x_61) ;  /* 0xfffffffc00ec7947 */ /* 0x000fea000383ffff */
.L_x_54:
[----:B------:R-:W-:Y:S05]  /*3250*/  BRA.U UP3, `(.L_x_62) ;  /* 0x00000015037c7547 */ /* 0x000fea000b800000 */
[----:B------:R-:W-:Y:S01]  /*3260*/  UMOV UR4, 0x40 ;  /* 0x0000004000047882 */ /* 0x000fe20000000000 */
[----:B------:R-:W-:Y:S01]  /*3270*/  NOP ;  /* 0x0000000000007918 */ /* 0x000fe20000000000 */
[----:B------:R-:W-:Y:S01]  /*3280*/  ULEA UR4, UR37, UR4, 0x18 ;  /* 0x0000000425047291 */ /* 0x000fe2000f8ec0ff */
[----:B------:R-:W-:Y:S02]  /*3290*/  UMOV UR5, 0x400 ;  /* 0x0000040000057882 */ /* 0x000fe40000000000 */
[----:B------:R-:W-:-:S06]  /*32a0*/  ULEA UR37, UR37, UR5, 0x18 ;  /* 0x0000000525257291 */ /* 0x000fcc000f8ec0ff */
[----:B------:R-:W1:Y:S02]  /*32b0*/  LDS.U8 R0, [UR4+0x1c] ;  /* 0x00001c04ff007984 */ /* 0x000e640008000000 */
[----:B-1----:R-:W-:-:S13]  /*32c0*/  ISETP.NE.AND P0, PT, R0, RZ, PT ;  /* 0x000000ff0000720c */ /* 0x002fda0003f05270 */
[----:B------:R-:W-:Y:S05]  /*32d0*/  @P0 BRA `(.L_x_63) ;  /* 0x0000000000580947 */ /* 0x000fea0003800000 */
[----:B------:R-:W-:-:S13]  /*32e0*/  ELECT P0, URZ, PT ;  /* 0x0000000000ff782f */ /* 0x000fda0003800000 */
[----:B------:R-:W-:Y:S05]  /*32f0*/  @!P0 BRA `(.L_x_64) ;  /* 0x0000000000608947 */ /* 0x000fea0003800000 */
[----:B------:R-:W-:Y:S01]  /*3300*/  UMOV UR5, 0x10 ;  /* 0x0000001000057882 */ /* 0x000fe20000000000 */
[----:B------:R-:W-:Y:S01]  /*3310*/  HFMA2 R0, -RZ, RZ, 0, 5.9604644775390625e-08 ;  /* 0x00000001ff007431 */ /* 0x000fe200000001ff */
[----:B------:R-:W-:-:S03]  /*3320*/  MOV R2, 0xffff ;  /* 0x0000ffff00027802 */ /* 0x000fc60000000f00 */
[----:B------:R-:W-:Y:S04]  /*3330*/  DEPBAR.LE SB1, 0x36 ;  /* 0x00009d800000791a */ /* 0x000fe80000000000 */
[----:B------:R-:W1:Y:S02]  /*3340*/  UTCATOMSWS.FIND_AND_SET.ALIGN UP0, UR5, UR5 ;  /* 0x00000005000575e3 */ /* 0x000e640008000800 */
[----:B-1----:R-:W-:Y:S01]  /*3350*/  MOV R3, UR5 ;  /* 0x0000000500037c02 */ /* 0x002fe20008000f00 */
[----:B------:R-:W-:Y:S06]  /*3360*/  BRA.U UP0, `(.L_x_65) ;  /* 0x0000000100187547 */ /* 0x000fec000b800000 */
.L_x_66:
[----:B------:R-:W-:Y:S05]  /*3370*/  NANOSLEEP 0x64 ;  /* 0x000000640000795d */ /* 0x000fea0003800000 */
[----:B------:R-:W-:-:S05]  /*3380*/  UMOV UR5, 0x10 ;  /* 0x0000001000057882 */ /* 0x000fca0000000000 */
[----:B------:R-:W-:Y:S04]  /*3390*/  DEPBAR.LE SB1, 0x36 ;  /* 0x00009d800000791a */ /* 0x000fe80000000000 */
[----:B------:R-:W1:Y:S02]  /*33a0*/  UTCATOMSWS.FIND_AND_SET.ALIGN UP0, UR5, UR5 ;  /* 0x00000005000575e3 */ /* 0x000e640008000800 */
[----:B-1----:R-:W-:Y:S01]  /*33b0*/  MOV R3, UR5 ;  /* 0x0000000500037c02 */ /* 0x002fe20008000f00 */
[----:B------:R-:W-:Y:S05]  /*33c0*/  BRA.U !UP0, `(.L_x_66) ;  /* 0xfffffffd08e87547 */ /* 0x000fea000b83ffff */
.L_x_65:
[-C--:B------:R-:W-:Y:S02]  /*33d0*/  SHF.L.U32 R2, R2, R3.reuse, RZ ;  /* 0x0000000302027219 */ /* 0x080fe400000006ff */
[----:B------:R-:W-:Y:S01]  /*33e0*/  SHF.L.U32 R0, R0, R3, RZ ;  /* 0x0000000300007219 */ /* 0x000fe200000006ff */
[----:B------:R-:W-:Y:S02]  /*33f0*/  IMAD.SHL.U32 R3, R3, 0x20, RZ ;  /* 0x0000002003037824 */ /* 0x000fe400078e00ff */
[----:B------:R1:W-:Y:S04]  /*3400*/  ATOMS.OR RZ, [UR4+0x14], R2 ;  /* 0x00001402ffff798c */ /* 0x0003e8000b000004 */
[----:B------:R1:W-:Y:S04]  /*3410*/  ATOMS.OR RZ, [UR4+0x18], R0 ;  /* 0x00001800ffff798c */ /* 0x0003e8000b000004 */
[----:B------:R1:W-:Y:S01]  /*3420*/  STS [UR37+0x140], R3 ;  /* 0x00014003ff007988 */ /* 0x0003e20008000825 */
[----:B------:R-:W-:Y:S05]  /*3430*/  BRA `(.L_x_64) ;  /* 0x0000000000107947 */ /* 0x000fea0003800000 */
.L_x_63:
[----:B------:R-:W-:Y:S02]  /*3440*/  MOV R0, 0xffffffff ;  /* 0xffffffff00007802 */ /* 0x000fe40000000f00 */
[----:B------:R-:W-:-:S03]  /*3450*/  MOV R2, 0x3480 ;  /* 0x0000348000027802 */ /* 0x000fc60000000f00 */
[----:B------:R1:W-:Y:S04]  /*3460*/  STS [UR37+0x140], R0 ;  /* 0x00014000ff007988 */ /* 0x0003e80008000825 */
[----:B-1-3-5:R-:W-:Y:S05]  /*3470*/  CALL.REL.NOINC `($__internal_1_$__cuda_sm10x_tcgen05_guardrail_trap_phase_invalid_during_alloc) ;  /* 0x0000005800487944 */ /* 0x02afea0003c00000 */
.L_x_64:
[----:B------:R-:W-:Y:S05]  /*3480*/  WARPSYNC.ALL ;  /* 0x0000000000007948 */ /* 0x000fea0003800000 */
[----:B------:R-:W2:Y:S01]  /*3490*/  S2UR UR14, SR_CgaCtaId ;  /* 0x00000000000e79c3 */ /* 0x000ea20000008800 */
[----:B------:R-:W-:Y:S01]  /*34a0*/  UMOV UR4, 0x400 ;  /* 0x0000040000047882 */ /* 0x000fe20000000000 */
[----:B------:R-:W-:-:S06]  /*34b0*/  NOP ;  /* 0x0000000000007918 */ /* 0x000fcc0000000000 */
[----:B------:R-:W-:Y:S08]  /*34c0*/  BAR.ARV 0x6, 0xa0 ;  /* 0x0182800000007b1d */ /* 0x000ff00000002000 */
[----:B------:R-:W4:Y:S01]  /*34d0*/  LDC R8, c[0x0][0x370] ;  /* 0x0000dc00ff087b82 */ /* 0x000f220000000800 */
[----:B------:R-:W-:Y:S01]  /*34e0*/  LOP3.LUT R9, R9, 0xffff, RZ, 0xc0, !PT ;  /* 0x0000ffff09097812 */ /* 0x000fe200078ec0ff */
[----:B------:R-:W-:Y:S01]  /*34f0*/  IMAD.MOV.U32 R14, RZ, RZ, 0x1 ;  /* 0x00000001ff0e7424 */ /* 0x000fe200078e00ff */
[----:B------:R-:W-:Y:S01]  /*3500*/  CS2R R12, SRZ ;  /* 0x00000000000c7805 */ /* 0x000fe2000001ff00 */
[----:B------:R-:W-:Y:S01]  /*3510*/  IMAD.MOV.U32 R11, RZ, RZ, RZ ;  /* 0x000000ffff0b7224 */ /* 0x000fe200078e00ff */
[----:B------:R-:W-:Y:S01]  /*3520*/  R2UR UR18, R9 ;  /* 0x00000000091272ca */ /* 0x000fe200000e0000 */
[----:B------:R-:W-:Y:S01]  /*3530*/  UMOV UR28, URZ ;  /* 0x000000ff001c7c82 */ /* 0x000fe20008000000 */
[----:B------:R-:W-:Y:S01]  /*3540*/  UMOV UR27, URZ ;  /* 0x000000ff001b7c82 */ /* 0x000fe20008000000 */
[----:B--2---:R-:W-:Y:S01]  /*3550*/  ULEA UR14, UR14, UR4, 0x18 ;  /* 0x000000040e0e7291 */ /* 0x004fe2000f8ec0ff */
[----:B------:R-:W2:Y:S03]  /*3560*/  LDCU UR4, c[0x0][0x38c] ;  /* 0x00007180ff0477ac */ /* 0x000ea60008000800 */
[----:B------:R-:W-:-:S02]  /*3570*/  UIADD3 UR20, UPT, UPT, UR14, 0x6400, URZ ;  /* 0x000064000e147890 */ /* 0x000fc4000fffe0ff */
[----:B------:R-:W-:-:S03]  /*3580*/  UIADD3 UR21, UPT, UPT, UR14, 0x22400, URZ ;  /* 0x000224000e157890 */ /* 0x000fc6000fffe0ff */
[----:B-1----:R-:W1:Y:S01]  /*3590*/  LDS R0, [UR14+0x140] ;  /* 0x0001400eff007984 */ /* 0x002e620008000800 */
[----:B------:R-:W-:Y:S02]  /*35a0*/  UIADD3 UR22, UPT, UPT, UR14, 0x30400, URZ ;  /* 0x000304000e167890 */ /* 0x000fe4000fffe0ff */
[----:B------:R-:W-:Y:S02]  /*35b0*/  UIADD3 UR23, UPT, UPT, UR14, 0x32000, URZ ;  /* 0x000320000e177890 */ /* 0x000fe4000fffe0ff */
[----:B------:R-:W-:Y:S02]  /*35c0*/  USHF.R.U32.HI UR20, URZ, 0x4, UR20 ;  /* 0x00000004ff147899 */ /* 0x000fe40008011614 */
[----:B------:R-:W-:Y:S02]  /*35d0*/  USHF.R.U32.HI UR21, URZ, 0x4, UR21 ;  /* 0x00000004ff157899 */ /* 0x000fe40008011615 */
[----:B------:R-:W-:Y:S02]  /*35e0*/  USHF.R.U32.HI UR22, URZ, 0x4, UR22 ;  /* 0x00000004ff167899 */ /* 0x000fe40008011616 */
[----:B--2---:R-:W-:-:S02]  /*35f0*/  UIADD3 UR4, UPT, UPT, UR4, 0xff, URZ ;  /* 0x000000ff04047890 */ /* 0x004fc4000fffe0ff */
[----:B------:R-:W-:Y:S02]  /*3600*/  USHF.R.U32.HI UR23, URZ, 0x4, UR23 ;  /* 0x00000004ff177899 */ /* 0x000fe40008011617 */
[----:B------:R-:W-:Y:S02]  /*3610*/  USHF.R.S32.HI UR13, URZ, 0x1f, UR4 ;  /* 0x0000001fff0d7899 */ /* 0x000fe40008011404 */
[----:B------:R-:W-:Y:S02]  /*3620*/  ULOP3.LUT UR20, UR20, 0x3fff, URZ, 0xc0, !UPT ;  /* 0x00003fff14147892 */ /* 0x000fe4000f8ec0ff */
[----:B------:R-:W-:Y:S02]  /*3630*/  ULEA.HI UR13, UR13, UR4, URZ, 0x8 ;  /* 0x000000040d0d7291 */ /* 0x000fe4000f8f40ff */
[----:B------:R-:W-:Y:S02]  /*3640*/  ULOP3.LUT UR21, UR21, 0x3fff, URZ, 0xc0, !UPT ;  /* 0x00003fff15157892 */ /* 0x000fe4000f8ec0ff */
[----:B------:R-:W-:-:S02]  /*3650*/  USHF.R.S32.HI UR13, URZ, 0x8, UR13 ;  /* 0x00000008ff0d7899 */ /* 0x000fc4000801140d */
[----:B------:R-:W-:Y:S02]  /*3660*/  ULOP3.LUT UR22, UR22, 0x3fff, URZ, 0xc0, !UPT ;  /* 0x00003fff16167892 */ /* 0x000fe4000f8ec0ff */
[----:B------:R-:W-:Y:S02]  /*3670*/  UISETP.LT.AND UP0, UPT, UR13, 0x1, UPT ;  /* 0x000000010d00788c */ /* 0x000fe4000bf01270 */
[----:B------:R-:W-:Y:S02]  /*3680*/  ULOP3.LUT UR23, UR23, 0x3fff, URZ, 0xc0, !UPT ;  /* 0x00003fff17177892 */ /* 0x000fe4000f8ec0ff */
[----:B------:R-:W-:Y:S02]  /*3690*/  USEL UR19, UR13, 0x1, !UP0 ;  /* 0x000000010d137887 */ /* 0x000fe4000c000000 */
[----:B------:R-:W-:Y:S02]  /*36a0*/  ULOP3.LUT UR20, UR20, 0x10000, URZ, 0xfc, !UPT ;  /* 0x0001000014147892 */ /* 0x000fe4000f8efcff */
[----:B------:R-:W-:-:S02]  /*36b0*/  ULOP3.LUT UR21, UR21, 0x10000, URZ, 0xfc, !UPT ;  /* 0x0001000015157892 */ /* 0x000fc4000f8efcff */
[----:B------:R-:W-:Y:S02]  /*36c0*/  ULOP3.LUT UR22, UR22, 0x10000, URZ, 0xfc, !UPT ;  /* 0x0001000016167892 */ /* 0x000fe4000f8efcff */
[----:B------:R-:W-:Y:S01]  /*36d0*/  ULOP3.LUT UR23, UR23, 0x10000, URZ, 0xfc, !UPT ;  /* 0x0001000017177892 */ /* 0x000fe2000f8efcff */
[----:B-1----:R-:W-:Y:S01]  /*36e0*/  R2UR UR33, R0 ;  /* 0x00000000002172ca */ /* 0x002fe200000e0000 */
[----:B------:R-:W-:Y:S01]  /*36f0*/  UIADD3 UR19, UPT, UPT, -UR19, URZ, URZ ;  /* 0x000000ff13137290 */ /* 0x000fe2000fffe1ff */
[----:B------:R-:W1:Y:S11]  /*3700*/  LDC R0, c[0x0][0x374] ;  /* 0x0000dd00ff007b82 */ /* 0x000e760000000800 */
[----:B------:R-:W-:Y:S01]  /*3710*/  IMAD.U32 R2, RZ, RZ, UR33 ;  /* 0x00000021ff027e24 */ /* 0x000fe2000f8e00ff */
[----:B------:R-:W-:-:S02]  /*3720*/  UIADD3 UR10, UPT, UPT, UR33, 0x80, URZ ;  /* 0x00000080210a7890 */ /* 0x000fc4000fffe0ff */
[----:B------:R-:W-:Y:S01]  /*3730*/  UIADD3 UR8, UPT, UPT, UR33, 0x84, URZ ;  /* 0x0000008421087890 */ /* 0x000fe2000fffe0ff */
[----:B------:R-:W-:Y:S01]  /*3740*/  VIADD R2, R2, 0x88 ;  /* 0x0000008802027836 */ /* 0x000fe20000000000 */
[----:B------:R-:W-:Y:S02]  /*3750*/  UIADD3 UR6, UPT, UPT, UR33, -0x7fffff80, URZ ;  /* 0x8000008021067890 */ /* 0x000fe4000fffe0ff */
[----:B------:R-:W-:Y:S02]  /*3760*/  UIADD3 UR4, UPT, UPT, UR33, -0x7fffff7c, URZ ;  /* 0x8000008421047890 */ /* 0x000fe4000fffe0ff */
[----:B------:R-:W-:Y:S01]  /*3770*/  R2UR UR12, R2 ;  /* 0x00000000020c72ca */ /* 0x000fe200000e0000 */
[----:B------:R-:W-:Y:S02]  /*3780*/  USHF.R.U32.HI UR32, URZ, 0x11, UR10 ;  /* 0x00000011ff207899 */ /* 0x000fe4000801160a */
[----:B------:R-:W-:Y:S02]  /*3790*/  USHF.R.U32.HI UR31, URZ, 0x11, UR6 ;  /* 0x00000011ff1f7899 */ /* 0x000fe40008011606 */
[----:B------:R-:W-:-:S02]  /*37a0*/  USHF.R.U32.HI UR30, URZ, 0x11, UR8 ;  /* 0x00000011ff1e7899 */ /* 0x000fc40008011608 */
[----:B------:R-:W-:Y:S02]  /*37b0*/  USHF.R.U32.HI UR29, URZ, 0x11, UR4 ;  /* 0x00000011ff1d7899 */ /* 0x000fe40008011604 */
[----:B------:R-:W-:Y:S02]  /*37c0*/  ULOP3.LUT UR32, UR32, 0x6000, URZ, 0xc0, !UPT ;  /* 0x0000600020207892 */ /* 0x000fe4000f8ec0ff */
[----:B------:R-:W-:Y:S02]  /*37d0*/  ULOP3.LUT UR31, UR31, 0x6000, URZ, 0xc0, !UPT ;  /* 0x000060001f1f7892 */ /* 0x000fe4000f8ec0ff */
[----:B------:R-:W-:Y:S02]  /*37e0*/  ULOP3.LUT UR30, UR30, 0x6000, URZ, 0xc0, !UPT ;  /* 0x000060001e1e7892 */ /* 0x000fe4000f8ec0ff */
[----:B------:R-:W-:Y:S02]  /*37f0*/  ULOP3.LUT UR29, UR29, 0x6000, URZ, 0xc0, !UPT ;  /* 0x000060001d1d7892 */ /* 0x000fe4000f8ec0ff */
[----:B------:R-:W-:-:S02]  /*3800*/  ULOP3.LUT UR32, UR32, 0x890, URZ, 0xfc, !UPT ;  /* 0x0000089020207892 */ /* 0x000fc4000f8efcff */
[----:B------:R-:W-:Y:S02]  /*3810*/  ULOP3.LUT UR31, UR31, 0x890, URZ, 0xfc, !UPT ;  /* 0x000008901f1f7892 */ /* 0x000fe4000f8efcff */
[----:B------:R-:W-:Y:S02]  /*3820*/  ULOP3.LUT UR30, UR30, 0x890, URZ, 0xfc, !UPT ;  /* 0x000008901e1e7892 */ /* 0x000fe4000f8efcff */
[----:B----4-:R-:W-:-:S12]  /*3830*/  ULOP3.LUT UR29, UR29, 0x890, URZ, 0xfc, !UPT ;  /* 0x000008901d1d7892 */ /* 0x010fd8000f8efcff */
.L_x_75:
[C---:B------:R-:W-:Y:S02]  /*3840*/  LEA R2, R13.reuse, UR14, 0x3 ;  /* 0x0000000e0d027c11 */ /* 0x040fe4000f8e18ff */
[----:B------:R-:W-:Y:S02]  /*3850*/  SHF.L.U32 R3, R12, 0x1f, RZ ;  /* 0x0000001f0c037819 */ /* 0x000fe400000006ff */
[----:B------:R-:W-:Y:S02]  /*3860*/  LEA R4, R13, UR14, 0x4 ;  /* 0x0000000e0d047c11 */ /* 0x000fe4000f8e20ff */
[----:B--2---:R-:W2:Y:S02]  /*3870*/  SYNCS.PHASECHK.TRANS64.TRYWAIT P0, [R2+URZ+0xb0], R3 ;  /* 0x0000b003020075a7 */ /* 0x004ea400080011ff */
[----:B--2-4-:R-:W-:Y:S05]  /*3880*/  @!P0 BRA `(.L_x_67) ;  /* 0x0000004c00e88947 */ /* 0x014fea0003800000 */
.L_x_150:
[----:B------:R-:W4:Y:S01]  /*3890*/  LDS.128 R4, [R4+0x120] ;  /* 0x0001200004047984 */ /* 0x000f220000000c00 */
[----:B---3--:R-:W-:Y:S01]  /*38a0*/  ISETP.GE.AND P0, PT, R40, 0x1, PT ;  /* 0x000000012800780c */ /* 0x008fe20003f06270 */
[----:B--2---:R-:W-:Y:S01]  /*38b0*/  VIADD R2, R2, 0xc0 ;  /* 0x000000c002027836 */ /* 0x004fe20000000000 */
[----:B------:R-:W-:Y:S01]  /*38c0*/  @!PT LDS RZ, [RZ] ;  /* 0x00000000fffff984 */ /* 0x000fe20000000800 */
[----:B------:R-:W-:Y:S01]  /*38d0*/  @!PT LDS RZ, [RZ] ;  /* 0x00000000fffff984 */ /* 0x000fe20000000800 */
[----:B------:R-:W-:Y:S01]  /*38e0*/  @!PT LDS RZ, [RZ] ;  /* 0x00000000fffff984 */ /* 0x000fe20000000800 */
[----:B------:R-:W-:Y:S01]  /*38f0*/  @!PT LDS RZ, [RZ] ;  /* 0x00000000fffff984 */ /* 0x000fe20000000800 */
[----:B------:R2:W-:Y:S06]  /*3900*/  MEMBAR.ALL.CTA ;  /* 0x0000000000007992 */ /* 0x0005ec0000008000 */
[----:B--2---:R-:W2:Y:S01]  /*3910*/  FENCE.VIEW.ASYNC.S ;  /* 0x00000000000073c6 */ /* 0x004ea20000000000 */
[----:B------:R-:W-:-:S04]  /*3920*/  PRMT R2, RZ, 0x654, R2 ;  /* 0x00000654ff027816 */ /* 0x000fc80000000002 */
[----:B--2---:R2:W-:Y:S01]  /*3930*/  SYNCS.ARRIVE.TRANS64.RED.A1T0 RZ, [R2+URZ], RZ ;  /* 0x000000ff02ff79a7 */ /* 0x0045e200081004ff */
[----:B----4-:R-:W-:-:S13]  /*3940*/  LOP3.LUT P3, RZ, R6, 0x1, RZ, 0xc0, !PT ;  /* 0x0000000106ff7812 */ /* 0x010fda000786c0ff */
[----:B------:R-:W-:Y:S02]  /*3950*/  @P3 MOV R10, R4 ;  /* 0x00000004000a3202 */ /* 0x000fe40000000f00 */
[----:B------:R-:W-:Y:S01]  /*3960*/  @P3 LOP3.LUT R9, R5, 0xffff, RZ, 0xc0, !PT ;  /* 0x0000ffff05093812 */ /* 0x000fe200078ec0ff */
[----:B--2---:R-:W-:Y:S06]  /*3970*/  @!P0 BRA `(.L_x_68) ;  /* 0x0000000000b88947 */ /* 0x004fec0003800000 */
[----:B------:R-:W1:Y:S01]  /*3980*/  LDC.64 R4, c[0x0][0xf18] ;  /* 0x0003c600ff047b82 */ /* 0x000e620000000a00 */
[----:B------:R-:W-:-:S07]  /*3990*/  ISETP.NE.AND P0, PT, R40, 0x1, PT ;  /* 0x000000012800780c */ /* 0x000fce0003f05270 */
[----:B------:R-:W2:Y:S08]  /*39a0*/  LDC.64 R6, c[0x0][0xf10] ;  /* 0x0003c400ff067b82 */ /* 0x000eb00000000a00 */
[----:B------:R-:W3:Y:S08]  /*39b0*/  LDC R15, c[0x0][0xf20] ;  /* 0x0003c800ff0f7b82 */ /* 0x000ef00000000800 */
[----:B------:R-:W4:Y:S01]  /*39c0*/  LDC R16, c[0x0][0xf0c] ;  /* 0x0003c300ff107b82 */ /* 0x000f220000000800 */
[----:B-1----:R-:W-:Y:S01]  /*39d0*/  IMAD.HI.U32 R18, R0, R5, RZ ;  /* 0x0000000500127227 */ /* 0x002fe200078e00ff */
[----:B------:R-:W-:-:S03]  /*39e0*/  ISETP.NE.AND P1, PT, R4, 0x1, PT ;  /* 0x000000010400780c */ /* 0x000fc60003f25270 */
[----:B------:R-:W-:-:S03]  /*39f0*/  IMAD.HI.U32 R5, R9, R5, RZ ;  /* 0x0000000509057227 */ /* 0x000fc600078e00ff */
[----:B------:R-:W1:Y:S01]  /*3a00*/  LDC.64 R2, c[0x0][0xf28] ;  /* 0x0003ca00ff027b82 */ /* 0x000e620000000a00 */
[----:B--2---:R-:W-:-:S04]  /*3a10*/  IMAD.HI.U32 R19, R8, R6, RZ ;  /* 0x0000000608137227 */ /* 0x004fc800078e00ff */
[----:B------:R-:W-:Y:S01]  /*3a20*/  IMAD.HI.U32 R20, R10, R6, RZ ;  /* 0x000000060a147227 */ /* 0x000fe200078e00ff */
[----:B------:R-:W-:Y:S02]  /*3a30*/  SHF.R.U32.HI R19, RZ, R7, R19 ;  /* 0x00000007ff137219 */ /* 0x000fe40000011613 */
[-C--:B---3--:R-:W-:Y:S02]  /*3a40*/  SHF.R.U32.HI R18, RZ, R15.reuse, R18 ;  /* 0x0000000fff127219 */ /* 0x088fe40000011612 */
[----:B------:R-:W-:Y:S02]  /*3a50*/  SHF.R.U32.HI R5, RZ, R15, R5 ;  /* 0x0000000fff057219 */ /* 0x000fe40000011605 */
[----:B------:R-:W-:Y:S02]  /*3a60*/  SEL R18, R0, R18, !P1 ;  /* 0x0000001200127207 */ /* 0x000fe40004800000 */
[----:B------:R-:W-:Y:S02]  /*3a70*/  SHF.R.U32.HI R20, RZ, R7, R20 ;  /* 0x00000007ff147219 */ /* 0x000fe40000011614 */
[----:B----4-:R-:W-:-:S02]  /*3a80*/  ISETP.NE.AND P2, PT, R16, 0x1, PT ;  /* 0x000000011000780c */ /* 0x010fc40003f45270 */
[----:B------:R-:W-:Y:S02]  /*3a90*/  SEL R5, R9, R5, !P1 ;  /* 0x0000000509057207 */ /* 0x000fe40004800000 */
[----:B------:R-:W-:Y:S02]  /*3aa0*/  SEL R19, R8, R19, !P2 ;  /* 0x0000001308137207 */ /* 0x000fe40005000000 */
[----:B------:R-:W-:Y:S01]  /*3ab0*/  SEL R20, R10, R20, !P2 ;  /* 0x000000140a147207 */ /* 0x000fe20005000000 */
[----:B-1----:R-:W-:-:S04]  /*3ac0*/  IMAD.HI.U32 R17, R18, R2, RZ ;  /* 0x0000000212117227 */ /* 0x002fc800078e00ff */
        /* <DEDUP_REMOVED lines=25> */
.L_x_68:
[----:B------:R-:W2:Y:S02]  /*3c60*/  LDCU UR5, c[0x0][0xf30] ;  /* 0x0001e600ff0577ac */ /* 0x000ea40008000800 */
[----:B--2---:R-:W-:-:S09]  /*3c70*/  UISETP.NE.AND UP0, UPT, UR5, 0x1, UPT ;  /* 0x000000010500788c */ /* 0x004fd2000bf05270 */
[----:B------:R-:W-:Y:S05]  /*3c80*/  BRA.U UP0, `(.L_x_69) ;  /* 0x0000000100387547 */ /* 0x000fea000b800000 */
[----:B------:R-:W2:Y:S08]  /*3c90*/  LDC.64 R4, c[0x0][0xf10] ;  /* 0x0003c400ff047b82 */ /* 0x000eb00000000a00 */
[----:B------:R-:W3:Y:S08]  /*3ca0*/  LDC.64 R2, c[0x0][0xf18] ;  /* 0x0003c600ff027b82 */ /* 0x000ef00000000a00 */
[----:B------:R-:W4:Y:S08]  /*3cb0*/  LDC R7, c[0x0][0xf0c] ;  /* 0x0003c300ff077b82 */ /* 0x000f300000000800 */
[----:B------:R-:W1:Y:S01]  /*3cc0*/  LDC R6, c[0x0][0xf20] ;  /* 0x0003c800ff067b82 */ /* 0x000e620000000800 */
[----:B--2---:R-:W-:-:S05]  /*3cd0*/  IMAD.HI.U32 R4, R10, R4, RZ ;  /* 0x000000040a047227 */ /* 0x004fca00078e00ff */
[----:B------:R-:W-:Y:S01]  /*3ce0*/  SHF.R.U32.HI R4, RZ, R5, R4 ;  /* 0x00000005ff047219 */ /* 0x000fe20000011604 */
[----:B---3--:R-:W-:Y:S01]  /*3cf0*/  IMAD.HI.U32 R3, R9, R3, RZ ;  /* 0x0000000309037227 */ /* 0x008fe200078e00ff */
[----:B------:R-:W-:Y:S02]  /*3d00*/  ISETP.NE.AND P0, PT, R2, 0x1, PT ;  /* 0x000000010200780c */ /* 0x000fe40003f05270 */
[----:B----4-:R-:W-:-:S04]  /*3d10*/  ISETP.NE.AND P1, PT, R7, 0x1, PT ;  /* 0x000000010700780c */ /* 0x010fc80003f25270 */
[----:B------:R-:W-:Y:S02]  /*3d20*/  SEL R4, R10, R4, !P1 ;  /* 0x000000040a047207 */ /* 0x000fe40004800000 */
[----:B-1----:R-:W-:-:S04]  /*3d30*/  SHF.R.U32.HI R3, RZ, R6, R3 ;  /* 0x00000006ff037219 */ /* 0x002fc80000011603 */
[----:B------:R-:W-:-:S05]  /*3d40*/  SEL R3, R9, R3, !P0 ;  /* 0x0000000309037207 */ /* 0x000fca0004000000 */
[----:B------:R-:W-:-:S04]  /*3d50*/  IMAD.IADD R3, R4, 0x1, -R3 ;  /* 0x0000000104037824 */ /* 0x000fc800078e0a03 */
[----:B------:R-:W-:-:S07]  /*3d60*/  IMAD R9, R3, R2, R9 ;  /* 0x0000000203097224 */ /* 0x000fce00078e0209 */
.L_x_69:
[----:B------:R-:W2:Y:S01]  /*3d70*/  LDCU UR5, c[0x0][0x38c] ;  /* 0x00007180ff0577ac */ /* 0x000ea20008000800 */
[----:B------:R-:W-:Y:S02]  /*3d80*/  PLOP3.LUT P1, PT, PT, PT, PT, 0x80, 0x8 ;  /* 0x000000000008781c */ /* 0x000fe40003f2f070 */
[----:B------:R-:W-:Y:S01]  /*3d90*/  SHF.L.U32 R2, R14, 0x1f, RZ ;  /* 0x0000001f0e027819 */ /* 0x000fe200000006ff */
[----:B------:R-:W-:Y:S02]  /*3da0*/  ULEA UR16, UR28, UR14, 0x3 ;  /* 0x0000000e1c107291 */ /* 0x000fe4000f8e18ff */
[----:B------:R-:W-:Y:S02]  /*3db0*/  ULEA UR17, UR28, UR33, 0x6 ;  /* 0x000000211c117291 */ /* 0x000fe4000f8e30ff */
[----:B--2---:R-:W-:-:S06]  /*3dc0*/  UISETP.GE.AND UP0, UPT, UR5, 0x1, UPT ;  /* 0x000000010500788c */ /* 0x004fcc000bf06270 */
[----:B------:R-:W-:-:S05]  /*3dd0*/  PLOP3.LUT P0, PT, PT, PT, UP0, 0x80, 0x8 ;  /* 0x000000000008781c */ /* 0x000fca0003f0f008 */
[----:B------:R-:W-:-:S08]  /*3de0*/  @UP0 ULEA UR5, UR27, UR14, 0x3 ;  /* 0x0000000e1b050291 */ /* 0x000fd0000f8e18ff */
[----:B------:R-:W-:-:S04]  /*3df0*/  @P0 SHF.L.U32 R3, R11, 0x1f, RZ ;  /* 0x0000001f0b030819 */ /* 0x000fc800000006ff */
[----:B------:R2:W3:Y:S01]  /*3e00*/  @P0 SYNCS.PHASECHK.TRANS64.TRYWAIT P1, [UR5], R3 ;  /* 0x00000003ff0005a7 */ /* 0x0004e20008021105 */
[----:B------:R-:W4:Y:S01]  /*3e10*/  SYNCS.PHASECHK.TRANS64.TRYWAIT P0, [UR16+0xe0], R2 ;  /* 0x0000e002ff0075a7 */ /* 0x000f220008001110 */
[----:B--2---:R-:W-:-:S04]  /*3e20*/  LEA.HI R3, R24, R24, RZ, 0x1 ;  /* 0x0000001818037211 */ /* 0x004fc800078f08ff */
[----:B------:R-:W-:-:S05]  /*3e30*/  LOP3.LUT R3, R3, 0x7ffffffe, RZ, 0xc0, !PT ;  /* 0x7ffffffe03037812 */ /* 0x000fca00078ec0ff */
[----:B------:R-:W-:-:S05]  /*3e40*/  IMAD.IADD R3, R24, 0x1, -R3 ;  /* 0x0000000118037824 */ /* 0x000fca00078e0a03 */
[----:B------:R-:W-:-:S13]  /*3e50*/  R2UR UR11, R3 ;  /* 0x00000000030b72ca */ /* 0x000fda00000e0000 */
[----:B------:R-:W-:Y:S01]  /*3e60*/  ULEA UR11, UR11, UR12, 0x1 ;  /* 0x0000000c0b0b7291 */ /* 0x000fe2000f8e08ff */
[----:B---34-:R-:W-:Y:S11]  /*3e70*/  @!P0 BRA `(.L_x_70) ;  /* 0x0000004800808947 */ /* 0x018ff60003800000 */
.L_x_152:
[----:B------:R-:W-:Y:S01]  /*3e80*/  IADD3 R13, PT, PT, R13, 0x1, RZ ;  /* 0x000000010d0d7810 */ /* 0x000fe20007ffe0ff */
[----:B------:R-:W-:Y:S06]  /*3e90*/  BRA.U !UP0, `(.L_x_71) ;  /* 0x0000000508507547 */ /* 0x000fec000b800000 */
[----:B------:R-:W-:Y:S02]  /*3ea0*/  ULOP3.LUT UR7, UR11, 0x80000000, URZ, 0x3c, !UPT ;  /* 0x800000000b077892 */ /* 0x000fe4000f8e3cff */
[----:B------:R-:W-:Y:S02]  /*3eb0*/  UIADD3 UR9, UPT, UPT, UR11, 0x4, URZ ;  /* 0x000000040b097890 */ /* 0x000fe4000fffe0ff */
[----:B------:R-:W-:Y:S02]  /*3ec0*/  UIADD3 UR5, UPT, UPT, UR11, -0x7ffffffc, URZ ;  /* 0x800000040b057890 */ /* 0x000fe4000fffe0ff */
        /* <DEDUP_REMOVED lines=11> */
[----:B------:R-:W-:Y:S02]  /*3f80*/  ULOP3.LUT UR34, UR34, 0x480, URZ, 0xfc, !UPT ;  /* 0x0000048022227892 */ /* 0x000fe4000f8efcff */
[----:B------:R-:W-:Y:S02]  /*3f90*/  UPRMT UR41, UR40, 0x5410, UR32 ;  /* 0x0000541028297896 */ /* 0x000fe40008000020 */
[----:B------:R-:W-:Y:S02]  /*3fa0*/  UPRMT UR39, UR38, 0x5410, UR31 ;  /* 0x0000541026277896 */ /* 0x000fe4000800001f */
[----:B------:R-:W-:-:S02]  /*3fb0*/  UPRMT UR37, UR36, 0x5410, UR30 ;  /* 0x0000541024257896 */ /* 0x000fc4000800001e */
[----:B------:R-:W-:Y:S01]  /*3fc0*/  UPRMT UR35, UR34, 0x5410, UR29 ;  /* 0x0000541022237896 */ /* 0x000fe2000800001d */
[----:B------:R-:W-:Y:S01]  /*3fd0*/  UMOV UR26, URZ ;  /* 0x000000ff001a7c82 */ /* 0x000fe20008000000 */
[----:B------:R-:W-:Y:S01]  /*3fe0*/  UMOV UR25, UR19 ;  /* 0x0000001300197c82 */ /* 0x000fe20008000000 */
[----:B------:R-:W-:Y:S01]  /*3ff0*/  UMOV UR24, UR13 ;  /* 0x0000000d00187c82 */ /* 0x000fe20008000000 */
[----:B------:R-:W-:Y:S01]  /*4000*/  UMOV UR49, UR27 ;  /* 0x0000001b00317c82 */ /* 0x000fe20008000000 */
[----:B------:R-:W-:Y:S01]  /*4010*/  UMOV UR40, URZ ;  /* 0x000000ff00287c82 */ /* 0x000fe20008000000 */
[----:B------:R-:W-:Y:S01]  /*4020*/  UMOV UR38, URZ ;  /* 0x000000ff00267c82 */ /* 0x000fe20008000000 */
[----:B------:R-:W-:Y:S01]  /*4030*/  UMOV UR36, URZ ;  /* 0x000000ff00247c82 */ /* 0x000fe20008000000 */
[----:B------:R-:W-:-:S05]  /*4040*/  UMOV UR34, URZ ;  /* 0x000000ff00227c82 */ /* 0x000fca0008000000 */
.L_x_74:
[----:B------:R-:W-:Y:S02]  /*4050*/  UIADD3 UR25, UPT, UPT, UR25, 0x1, URZ ;  /* 0x0000000119197890 */ /* 0x000fe4000fffe0ff */
[----:B---3--:R-:W-:Y:S02]  /*4060*/  ULEA UR15, UR49, UR14, 0x3 ;  /* 0x0000000e310f7291 */ /* 0x008fe4000f8e18ff */
[----:B------:R-:W-:Y:S01]  /*4070*/  UISETP.NE.AND UP0, UPT, UR25, URZ, UPT ;  /* 0x000000ff1900728c */ /* 0x000fe2000bf05270 */
[----:B----4-:R-:W-:Y:S10]  /*4080*/  @P1 BRA `(.L_x_72) ;  /* 0x00000000000c1947 */ /* 0x010ff40003800000 */
[----:B--2---:R-:W-:Y:S04]  /*4090*/  SHF.L.U32 R3, R11, 0x1f, RZ ;  /* 0x0000001f0b037819 */ /* 0x004fe800000006ff */
[----:B------:R-:W2:Y:S02]  /*40a0*/  SYNCS.PHASECHK.TRANS64.TRYWAIT P0, [UR15], R3 ;  /* 0x00000003ff0075a7 */ /* 0x000ea4000800110f */
[----:B--2---:R-:W-:Y:S05]  /*40b0*/  @!P0 BRA `(.L_x_73) ;  /* 0x0000004800088947 */ /* 0x004fea0003800000 */
.L_x_72:
[----:B------:R-:W-:Y:S01]  /*40c0*/  UISETP.NE.AND UP1, UPT, UR24, 0x1, UPT ;  /* 0x000000011800788c */ /* 0x000fe2000bf25270 */
[----:B------:R-:W-:Y:S01]  /*40d0*/  PLOP3.LUT P1, PT, PT, PT, PT, 0x80, 0x8 ;  /* 0x000000000008781c */ /* 0x000fe20003f2f070 */
[----:B------:R-:W-:Y:S02]  /*40e0*/  UIADD3 UR27, UPT, UPT, UR49, 0x1, URZ ;  /* 0x00000001311b7890 */ /* 0x000fe4000fffe0ff */
[----:B------:R-:W-:Y:S02]  /*40f0*/  ULEA UR48, UR49, UR22, 0x6 ;  /* 0x0000001631307291 */ /* 0x000fe4000f8e30ff */
[----:B------:R-:W-:Y:S01]  /*4100*/  UISETP.NE.AND UP2, UPT, UR27, 0x7, UPT ;  /* 0x000000071b00788c */ /* 0x000fe2000bf45270 */
[----:B------:R-:W-:Y:S01]  /*4110*/  PLOP3.LUT P0, PT, PT, PT, UP1, 0x80, 0x8 ;  /* 0x000000000008781c */ /* 0x000fe20003f0f018 */
[----:B------:R-:W-:Y:S02]  /*4120*/  ULEA UR46, UR49, UR23, 0x6 ;  /* 0x00000017312e7291 */ /* 0x000fe4000f8e30ff */
[----:B------:R-:W-:Y:S02]  /*4130*/  USEL UR43, URZ, 0x1, UP2 ;  /* 0x00000001ff2b7887 */ /* 0x000fe40009000000 */
[----:B------:R-:W-:Y:S02]  /*4140*/  USEL UR27, UR27, URZ, UP2 ;  /* 0x000000ff1b1b7287 */ /* 0x000fe40009000000 */
[----:B------:R-:W-:Y:S02]  /*4150*/  ULEA UR44, UR49, UR21, 0x9 ;  /* 0x00000015312c7291 */ /* 0x000fe4000f8e48ff */
[----:B------:R-:W-:Y:S01]  /*4160*/  @UP1 ULEA UR42, UR27, UR14, 0x3 ;  /* 0x0000000e1b2a1291 */ /* 0x000fe2000f8e18ff */
[----:B------:R-:W-:Y:S01]  /*4170*/  LOP3.LUT R11, R11, UR43, RZ, 0x3c, !PT ;  /* 0x0000002b0b0b7c12 */ /* 0x000fe2000f8e3cff */
[----:B------:R-:W-:Y:S02]  /*4180*/  UIADD3 UR64, UPT, UPT, UR48, 0x20, URZ ;  /* 0x0000002030407890 */ /* 0x000fe4000fffe0ff */
[----:B------:R-:W-:Y:S01]  /*4190*/  UISETP.NE.U32.AND UP1, UPT, UR26, URZ, UPT ;  /* 0x000000ff1a00728c */ /* 0x000fe2000bf25070 */
[----:B--2---:R-:W-:Y:S01]  /*41a0*/  @P0 SHF.L.U32 R2, R11, 0x1f, RZ ;  /* 0x0000001f0b020819 */ /* 0x004fe200000006ff */
[----:B------:R-:W-:Y:S02]  /*41b0*/  UIADD3 UR62, UPT, UPT, UR46, 0x20, URZ ;  /* 0x000000202e3e7890 */ /* 0x000fe4000fffe0ff */
[----:B------:R-:W-:Y:S01]  /*41c0*/  UIADD3 UR60, UPT, UPT, UR44, 0x2, URZ ;  /* 0x000000022c3c7890 */ /* 0x000fe2000fffe0ff */
[----:B------:R3:W4:Y:S01]  /*41d0*/  @P0 SYNCS.PHASECHK.TRANS64.TRYWAIT P1, [UR42], R2 ;  /* 0x00000002ff0005a7 */ /* 0x000722000802112a */
[----:B------:R-:W-:Y:S02]  /*41e0*/  ULEA UR42, UR49, UR20, 0xa ;  /* 0x00000014312a7291 */ /* 0x000fe4000f8e50ff */
[----:B------:R-:W-:Y:S02]  /*41f0*/  UIADD3 UR56, UPT, UPT, UR44, 0x4, URZ ;  /* 0x000000042c387890 */ /* 0x000fe4000fffe0ff */
[----:B------:R-:W-:Y:S02]  /*4200*/  UIADD3 UR58, UPT, UPT, UR42, 0x2, URZ ;  /* 0x000000022a3a7890 */ /* 0x000fe4000fffe0ff */
[----:B------:R-:W-:Y:S02]  /*4210*/  UIADD3 UR54, UPT, UPT, UR42, 0x4, URZ ;  /* 0x000000042a367890 */ /* 0x000fe4000fffe0ff */
[----:B------:R-:W-:Y:S02]  /*4220*/  UIADD3 UR52, UPT, UPT, UR44, 0x6, URZ ;  /* 0x000000062c347890 */ /* 0x000fe4000fffe0ff */
[----:B------:R-:W-:Y:S02]  /*4230*/  UIADD3 UR50, UPT, UPT, UR42, 0x6, URZ ;  /* 0x000000062a327890 */ /* 0x000fe4000fffe0ff */
[----:B------:R-:W-:Y:S02]  /*4240*/  UIADD3 UR15, UPT, UPT, UR15, 0x38, URZ ;  /* 0x000000380f0f7890 */ /* 0x000fe4000fffe0ff */
[----:B------:R-:W-:Y:S01]  /*4250*/  UIADD3 UR24, UPT, UPT, UR24, -0x1, URZ ;  /* 0xffffffff18187890 */ /* 0x000fe2000fffe0ff */
[----:B------:R-:W-:Y:S01]  /*4260*/  UMOV UR49, 0x4008 ;  /* 0x0000400800317882 */ /* 0x000fe20000000000 */
[----:B------:R-:W-:Y:S01]  /*4270*/  UMOV UR65, 0x4008 ;  /* 0x0000400800417882 */ /* 0x000fe20000000000 */
[----:B------:R2:W-:Y:S01]  /*4280*/  UTCCP.T.S.4x32dp128bit tmem[UR33+0x80], gdesc[UR48] ;  /* 0x00008030210079e7 */ /* 0x0005e20009100000 */
[----:B------:R3:W-:Y:S01]  /*4290*/  UTCCP.T.S.4x32dp128bit tmem[UR33+0x84], gdesc[UR64] ;  /* 0x00008440210079e7 */ /* 0x0007e20009100000 */
[----:B------:R-:W-:Y:S01]  /*42a0*/  UMOV UR47, 0x4008 ;  /* 0x00004008002f7882 */ /* 0x000fe20000000000 */
[----:B------:R-:W-:Y:S01]  /*42b0*/  UMOV UR63, 0x4008 ;  /* 0x00004008003f7882 */ /* 0x000fe20000000000 */
[----:B------:R3:W-:Y:S01]  /*42c0*/  UTCCP.T.S.4x32dp128bit tmem[UR33+0x88], gdesc[UR46] ;  /* 0x0000882e210079e7 */ /* 0x0007e20009100000 */
[----:B------:R3:W-:Y:S01]  /*42d0*/  UTCCP.T.S.4x32dp128bit tmem[UR33+0x8c], gdesc[UR62] ;  /* 0x00008c3e210079e7 */ /* 0x0007e20009100000 */
[----:B------:R-:W-:Y:S01]  /*42e0*/  UMOV UR45, 0x40004040 ;  /* 0x40004040002d7882 */ /* 0x000fe20000000000 */
[----:B------:R-:W-:Y:S01]  /*42f0*/  UMOV UR43, 0x40004040 ;  /* 0x40004040002b7882 */ /* 0x000fe20000000000 */
[----:B------:R-:W-:Y:S01]  /*4300*/  UMOV UR61, 0x40004040 ;  /* 0x40004040003d7882 */ /* 0x000fe20000000000 */
[----:B------:R3:W-:Y:S01]  /*4310*/  UTCOMMA gdesc[UR42], gdesc[UR44], tmem[UR17], tmem[UR40], idesc[UR41], tmem[UR10], UP1 ;  /* 0xc00a282c2a0075ea */ /* 0x0007e20008800011 */
[----:B------:R-:W-:Y:S01]  /*4320*/  UMOV UR59, 0x40004040 ;  /* 0x40004040003b7882 */ /* 0x000fe20000000000 */
[----:B------:R-:W-:Y:S01]  /*4330*/  UMOV UR57, 0x40004040 ;  /* 0x4000404000397882 */ /* 0x000fe20000000000 */
[----:B------:R3:W-:Y:S01]  /*4340*/  UTCOMMA gdesc[UR58], gdesc[UR60], tmem[UR17], tmem[UR38], idesc[UR39], tmem[UR6], UPT ;  /* 0xc006263c3a0075ea */ /* 0x0007e2000b800011 */
[----:B------:R-:W-:Y:S01]  /*4350*/  UMOV UR55, 0x40004040 ;  /* 0x4000404000377882 */ /* 0x000fe20000000000 */
[----:B------:R-:W-:Y:S01]  /*4360*/  UMOV UR53, 0x40004040 ;  /* 0x4000404000357882 */ /* 0x000fe20000000000 */
[----:B------:R3:W-:Y:S01]  /*4370*/  UTCOMMA gdesc[UR54], gdesc[UR56], tmem[UR17], tmem[UR36], idesc[UR37], tmem[UR8], UPT ;  /* 0xc0082438360075ea */ /* 0x0007e2000b800011 */
[----:B------:R-:W-:Y:S01]  /*4380*/  UMOV UR51, 0x40004040 ;  /* 0x4000404000337882 */ /* 0x000fe20000000000 */
[----:B------:R-:W-:Y:S01]  /*4390*/  UMOV UR26, 0x1 ;  /* 0x00000001001a7882 */ /* 0x000fe20000000000 */
[----:B------:R3:W-:Y:S01]  /*43a0*/  UTCOMMA gdesc[UR50], gdesc[UR52], tmem[UR17], tmem[UR34], idesc[UR35], tmem[UR4], UPT ;  /* 0xc0042234320075ea */ /* 0x0007e2000b800011 */
[----:B------:R3:W-:Y:S01]  /*43b0*/  UTCBAR.MULTICAST [UR15], URZ, UR18 ;  /* 0x000000ff0f0073e9 */ /* 0x0007e20008000812 */
[----:B--2---:R-:W-:Y:S01]  /*43c0*/  UMOV UR49, UR27 ;  /* 0x0000001b00317c82 */ /* 0x004fe20008000000 */
[----:B------:R-:W-:Y:S05]  /*43d0*/  BRA.U UP0, `(.L_x_74) ;  /* 0xfffffffd001c7547 */ /* 0x000fea000b83ffff */
.L_x_71:
[----:B------:R-:W-:Y:S01]  /*43e0*/  UIADD3 UR28, UPT, UPT, UR28, 0x1, URZ ;  /* 0x000000011c1c7890 */ /* 0x000fe2000fffe0ff */
[----:B------:R-:W-:Y:S01]  /*43f0*/  ISETP.NE.AND P0, PT, R13, 0x2, PT ;  /* 0x000000020d00780c */ /* 0x000fe20003f05270 */
[----:B------:R-:W-:Y:S01]  /*4400*/  UIADD3 UR16, UPT, UPT, UR16, 0xd0, URZ ;  /* 0x000000d010107890 */ /* 0x000fe2000fffe0ff */
[----:B------:R-:W-:Y:S01]  /*4410*/  IMAD.IADD R24, R9, 0x1, R86 ;  /* 0x0000000109187824 */ /* 0x000fe200078e0256 */
[----:B------:R-:W-:Y:S01]  /*4420*/  UISETP.NE.AND UP0, UPT, UR28, 0x2, UPT ;  /* 0x000000021c00788c */ /* 0x000fe2000bf05270 */
[----:B--23--:R-:W-:Y:S02]  /*4430*/  SEL R2, RZ, 0x1, P0 ;  /* 0x00000001ff027807 */ /* 0x00cfe40000000000 */
[----:B------:R-:W-:Y:S01]  /*4440*/  SEL R13, R13, RZ, P0 ;  /* 0x000000ff0d0d7207 */ /* 0x000fe20000000000 */
[----:B------:R-:W-:Y:S01]  /*4450*/  USEL UR5, URZ, 0x1, UP0 ;  /* 0x00000001ff057887 */ /* 0x000fe20008000000 */
[----:B------:R-:W-:Y:S01]  /*4460*/  LOP3.LUT R12, R12, R2, RZ, 0x3c, !PT ;  /* 0x000000020c0c7212 */ /* 0x000fe200078e3cff */
[----:B------:R-:W-:Y:S01]  /*4470*/  USEL UR28, UR28, URZ, UP0 ;  /* 0x000000ff1c1c7287 */ /* 0x000fe20008000000 */
[----:B------:R2:W-:Y:S03]  /*4480*/  UTCBAR [UR16], URZ ;  /* 0x000000ff100073e9 */ /* 0x0005e600080000ff */
[----:B------:R-:W-:Y:S01]  /*4490*/  LOP3.LUT R14, R14, UR5, RZ, 0x3c, !PT ;  /* 0x000000050e0e7c12 */ /* 0x000fe2000f8e3cff */
[----:B------:R-:W-:Y:S07]  /*44a0*/  @P3 BRA `(.L_x_75) ;  /* 0xfffffff000e43947 */ /* 0x000fee000383ffff */
[----:B------:R-:W3:Y:S01]  /*44b0*/  S2UR UR4, SR_CgaCtaId ;  /* 0x00000000000479c3 */ /* 0x000ee20000008800 */
[----:B------:R-:W-:Y:S01]  /*44c0*/  ELECT P0, URZ, PT ;  /* 0x0000000000ff782f */ /* 0x000fe20003800000 */
[----:B-1----:R-:W-:Y:S01]  /*44d0*/  IMAD.MOV.U32 R0, RZ, RZ, 0x1 ;  /* 0x00000001ff007424 */ /* 0x002fe200078e00ff */
[----:B------:R-:W-:Y:S01]  /*44e0*/  UIADD3 UR14, UPT, UPT, UR14, 0xe0, URZ ;  /* 0x000000e00e0e7890 */ /* 0x000fe2000fffe0ff */
[----:B------:R-:W-:Y:S01]  /*44f0*/  SHF.L.U32 R2, R14, 0x1f, RZ ;  /* 0x0000001f0e027819 */ /* 0x000fe200000006ff */
[----:B------:R-:W-:-:S03]  /*4500*/  UMOV UR5, 0x40 ;  /* 0x0000004000057882 */ /* 0x000fc60000000000 */
[----:B------:R-:W-:Y:S01]  /*4510*/  UVIRTCOUNT.DEALLOC.SMPOOL 0x80 ;  /* 0x000000800000784c */ /* 0x000fe20000000000 */
[----:B---3--:R-:W-:Y:S02]  /*4520*/  ULEA UR4, UR4, UR5, 0x18 ;  /* 0x0000000504047291 */ /* 0x008fe4000f8ec0ff */
[----:B------:R-:W-:-:S07]  /*4530*/  ULEA UR5, UR28, UR14, 0x3 ;  /* 0x0000000e1c057291 */ /* 0x000fce000f8e18ff */
[----:B------:R1:W-:Y:S02]  /*4540*/  @P0 STS.U8 [UR4+0x1c], R0 ;  /* 0x00001c00ff000988 */ /* 0x0003e40008000004 */
[----:B------:R-:W3:Y:S02]  /*4550*/  SYNCS.PHASECHK.TRANS64.TRYWAIT P0, [UR5], R2 ;  /* 0x00000002ff0075a7 */ /* 0x000ee40008001105 */
[----:B-1-3--:R-:W-:Y:S05]  /*4560*/  @!P0 BRA `(.L_x_76) ;  /* 0x0000004000f48947 */ /* 0x00afea0003800000 */
.L_x_155:
        /* <DEDUP_REMOVED lines=9> */
.L_x_157:
[----:B------:R-:W-:Y:S01]  /*4600*/  NOP ;  /* 0x0000000000007918 */ /* 0x000fe20000000000 */
[----:B-1----:R-:W1:Y:S01]  /*4610*/  LDS R0, [UR4+0x14] ;  /* 0x00001404ff007984 */ /* 0x002e620008000800 */
[----:B------:R-:W-:Y:S01]  /*4620*/  ULOP3.LUT UR6, UR33, 0xffff, URZ, 0xc0, !UPT ;  /* 0x0000ffff21067892 */ /* 0x000fe2000f8ec0ff */
[----:B------:R-:W-:Y:S01]  /*4630*/  UMOV UR8, 0xffff ;  /* 0x0000ffff00087882 */ /* 0x000fe20000000000 */
[----:B------:R-:W-:Y:S02]  /*4640*/  UMOV UR5, 0x1 ;  /* 0x0000000100057882 */ /* 0x000fe40000000000 */
[----:B------:R-:W-:-:S04]  /*4650*/  USHF.R.U32.HI UR6, URZ, 0x5, UR6 ;  /* 0x00000005ff067899 */ /* 0x000fc80008011606 */
[----:B------:R-:W-:Y:S02]  /*4660*/  USHF.L.U32 UR8, UR8, UR6, URZ ;  /* 0x0000000608087299 */ /* 0x000fe400080006ff */
[----:B------:R-:W-:-:S04]  /*4670*/  USHF.L.U32 UR5, UR5, UR6, URZ ;  /* 0x0000000605057299 */ /* 0x000fc800080006ff */
[----:B-1----:R-:W-:-:S04]  /*4680*/  LOP3.LUT R0, R0, UR8, RZ, 0xc0, !PT ;  /* 0x0000000800007c12 */ /* 0x002fc8000f8ec0ff */
[----:B------:R-:W-:-:S13]  /*4690*/  ISETP.NE.AND P0, PT, R0, UR8, PT ;  /* 0x0000000800007c0c */ /* 0x000fda000bf05270 */
[----:B------:R-:W-:Y:S05]  /*46a0*/  @P0 BRA `(.L_x_78) ;  /* 0x0000000000580947 */ /* 0x000fea0003800000 */
[----:B------:R-:W1:Y:S02]  /*46b0*/  LDS R0, [UR4+0x18] ;  /* 0x00001804ff007984 */ /* 0x000e640008000800 */
[----:B-1----:R-:W-:-:S04]  /*46c0*/  LOP3.LUT R0, R0, UR5, RZ, 0xc0, !PT ;  /* 0x0000000500007c12 */ /* 0x002fc8000f8ec0ff */
[----:B------:R-:W-:-:S13]  /*46d0*/  ISETP.NE.AND P0, PT, R0, UR5, PT ;  /* 0x0000000500007c0c */ /* 0x000fda000bf05270 */
[----:B------:R-:W-:Y:S05]  /*46e0*/  @P0 BRA `(.L_x_79) ;  /* 0x00000000003c0947 */ /* 0x000fea0003800000 */
[----:B------:R-:W1:Y:S01]  /*46f0*/  S2R R2, SR_LANEID ;  /* 0x0000000000027919 */ /* 0x000e620000000000 */
[----:B------:R-:W-:Y:S01]  /*4700*/  ULOP3.LUT UR8, URZ, UR8, URZ, 0x33, !UPT ;  /* 0x00000008ff087292 */ /* 0x000fe2000f8e33ff */
[----:B------:R-:W-:Y:S02]  /*4710*/  VOTEU.ANY UR7, UPT, PT ;  /* 0x0000000000077886 */ /* 0x000fe400038e0100 */
[----:B------:R-:W-:-:S03]  /*4720*/  UFLO.U32 UR7, UR7 ;  /* 0x00000007000772bd */ /* 0x000fc600080e0000 */
[----:B------:R-:W-:-:S04]  /*4730*/  IMAD.U32 R0, RZ, RZ, UR8 ;  /* 0x00000008ff007e24 */ /* 0x000fc8000f8e00ff */
[----:B------:R3:W2:Y:S02]  /*4740*/  REDUX UR6, R0 ;  /* 0x00000000000673c4 */ /* 0x0006a40000000000 */
[----:B------:R1:W-:Y:S02]  /*4750*/  UTCATOMSWS.AND URZ, UR8 ;  /* 0x0000000800ff79e3 */ /* 0x0003e40008000000 */
[----:B-1----:R-:W-:Y:S02]  /*4760*/  ISETP.EQ.U32.AND P0, PT, R2, UR7, PT ;  /* 0x0000000702007c0c */ /* 0x002fe4000bf02070 */
[----:B---3--:R-:W-:Y:S02]  /*4770*/  LOP3.LUT R0, RZ, UR5, RZ, 0x33, !PT ;  /* 0x00000005ff007c12 */ /* 0x008fe4000f8e33ff */
[----:B--2---:R-:W-:Y:S02]  /*4780*/  MOV R2, UR6 ;  /* 0x0000000600027c02 */ /* 0x004fe40008000f00 */
[----:B------:R-:W1:Y:S07]  /*4790*/  REDUX UR5, R0 ;  /* 0x00000000000573c4 */ /* 0x000e6e0000000000 */
[----:B------:R2:W-:Y:S01]  /*47a0*/  @P0 ATOMS.AND RZ, [UR4+0x14], R2 ;  /* 0x00001402ffff098c */ /* 0x0005e2000a800004 */
[----:B-1----:R-:W-:-:S05]  /*47b0*/  IMAD.U32 R0, RZ, RZ, UR5 ;  /* 0x00000005ff007e24 */ /* 0x002fca000f8e00ff */
[----:B------:R2:W-:Y:S01]  /*47c0*/  @P0 ATOMS.AND RZ, [UR4+0x18], R0 ;  /* 0x00001800ffff098c */ /* 0x0005e2000a800004 */
[----:B------:R-:W-:Y:S05]  /*47d0*/  BRA `(.L_x_80) ;  /* 0x0000000000147947 */ /* 0x000fea0003800000 */
.L_x_79:
[----:B------:R-:W-:Y:S02]  /*47e0*/  MOV R2, 0x4800 ;  /* 0x0000480000027802 */ /* 0x000fe40000000f00 */
[----:B--2-45:R-:W-:Y:S05]  /*47f0*/  CALL.REL.NOINC `($__internal_0_$__cuda_sm10x_tcgen05_guardrail_trap_col_being_dealloced_not_returned_by_alloc) ;  /* 0x00000044005c7944 */ /* 0x034fea0003c00000 */
[----:B------:R-:W-:Y:S05]  /*4800*/  BRA `(.L_x_80) ;  /* 0x0000000000087947 */ /* 0x000fea0003800000 */
.L_x_78:
[----:B------:R-:W-:Y:S02]  /*4810*/  MOV R2, 0x4830 ;  /* 0x0000483000027802 */ /* 0x000fe40000000f00 */
[----:B--2-45:R-:W-:Y:S05]  /*4820*/  CALL.REL.NOINC `($__internal_2_$__cuda_sm10x_tcgen05_guardrail_trap_unallocated_columns_being_dealloced) ;  /* 0x0000004400687944 */ /* 0x034fea0003c00000 */
.L_x_80:
[----:B------:R-:W-:Y:S01]  /*4830*/  NOP ;  /* 0x0000000000007918 */ /* 0x000fe20000000000 */
[----:B------:R-:W-:Y:S05]  /*4840*/  EXIT ;  /* 0x000000000000794d */ /* 0x000fea0003800000 */
.L_x_62:
[----:B------:R-:W-:-:S09]  /*4850*/  UISETP.NE.OR UP4, UPT, UR7, 0x3, !UP4 ;  /* 0x000000030700788c */ /* 0x000fd2000e785670 */
[----:B------:R-:W-:Y:S05]  /*4860*/  BRA.U UP4, `(.L_x_81) ;  /* 0x0000000d049c7547 */ /* 0x000fea000b800000 */
[----:B------:R-:W1:Y:S01]  /*4870*/  LDC R0, c[0x0][0xf30] ;  /* 0x0003cc00ff007b82 */ /* 0x000e620000000800 */
[----:B------:R-:W-:Y:S01]  /*4880*/  IMAD.MOV.U32 R34, RZ, RZ, 0x1 ;  /* 0x00000001ff227424 */ /* 0x000fe200078e00ff */
[----:B------:R-:W-:Y:S01]  /*4890*/  CS2R R30, SRZ ;  /* 0x00000000001e7805 */ /* 0x000fe2000001ff00 */
[----:B------:R-:W-:Y:S01]  /*48a0*/  IMAD.MOV.U32 R28, RZ, RZ, 0x2000 ;  /* 0x00002000ff1c7424 */ /* 0x000fe200078e00ff */
[----:B------:R-:W-:Y:S01]  /*48b0*/  UMOV UR4, 0x400 ;  /* 0x0000040000047882 */ /* 0x000fe20000000000 */
[----:B------:R-:W-:Y:S02]  /*48c0*/  UPLOP3.LUT UP0, UPT, UPT, UPT, UPT, 0x40, 0x4 ;  /* 0x000000000004789c */ /* 0x000fe40003f0e870 */
[----:B------:R-:W-:Y:S01]  /*48d0*/  ULEA UR4, UR37, UR4, 0x18 ;  /* 0x0000000425047291 */ /* 0x000fe2000f8ec0ff */
[----:B------:R-:W2:Y:S01]  /*48e0*/  LDC R27, c[0x0][0x370] ;  /* 0x0000dc00ff1b7b82 */ /* 0x000ea20000000800 */
[----:B------:R-:W-:-:S07]  /*48f0*/  UMOV UR8, URZ ;  /* 0x000000ff00087c82 */ /* 0x000fce0008000000 */
[----:B------:R-:W4:Y:S08]  /*4900*/  LDC R3, c[0x0][0xf0c] ;  /* 0x0003c300ff037b82 */ /* 0x000f300000000800 */
[----:B------:R-:W2:Y:S01]  /*4910*/  LDC R25, c[0x0][0xf20] ;  /* 0x0003c800ff197b82 */ /* 0x000ea20000000800 */
[----:B-1----:R-:W-:-:S07]  /*4920*/  ISETP.NE.AND P1, PT, R0, 0x1, PT ;  /* 0x000000010000780c */ /* 0x002fce0003f25270 */
[----:B------:R-:W1:Y:S08]  /*4930*/  LDC.64 R32, c[0x0][0x348] ;  /* 0x0000d200ff207b82 */ /* 0x000e700000000a00 */
[----:B------:R-:W1:Y:S08]  /*4940*/  LDC.64 R18, c[0x0][0xf10] ;  /* 0x0003c400ff127b82 */ /* 0x000e700000000a00 */
[----:B------:R-:W1:Y:S08]  /*4950*/  LDC.64 R6, c[0x0][0xf18] ;  /* 0x0003c600ff067b82 */ /* 0x000e700000000a00 */
[----:B------:R-:W1:Y:S08]  /*4960*/  LDC.64 R14, c[0x0][0xc88] ;  /* 0x00032200ff0e7b82 */ /* 0x000e700000000a00 */
[----:B------:R-:W1:Y:S08]  /*4970*/  LDC.64 R4, c[0x0][0xf28] ;  /* 0x0003ca00ff047b82 */ /* 0x000e700000000a00 */
[----:B------:R-:W1:Y:S08]  /*4980*/  LDC.64 R16, c[0x0][0xc90] ;  /* 0x00032400ff107b82 */ /* 0x000e700000000a00 */
[----:B--2-4-:R-:W1:Y:S02]  /*4990*/  LDC R26, c[0x0][0x374] ;  /* 0x0000dd00ff1a7b82 */ /* 0x014e640000000800 */
.L_x_90:
[C---:B------:R-:W-:Y:S02]  /*49a0*/  LEA R0, R31.reuse, UR4, 0x3 ;  /* 0x000000041f007c11 */ /* 0x040fe4000f8e18ff */
[----:B------:R-:W-:Y:S02]  /*49b0*/  SHF.L.U32 R2, R30, 0x1f, RZ ;  /* 0x0000001f1e027819 */ /* 0x000fe400000006ff */
[----:B------:R-:W-:Y:S02]  /*49c0*/  LEA R20, R31, UR4, 0x4 ;  /* 0x000000041f147c11 */ /* 0x000fe4000f8e20ff */
[----:B--2---:R-:W2:Y:S02]  /*49d0*/  SYNCS.PHASECHK.TRANS64.TRYWAIT P0, [R0+URZ+0xb0], R2 ;  /* 0x0000b002000075a7 */ /* 0x004ea400080011ff */
[----:B--2---:R-:W-:Y:S05]  /*49e0*/  @!P0 BRA `(.L_x_82) ;  /* 0x0000004000048947 */ /* 0x004fea0003800000 */
.L_x_158:
[----:B---3--:R-:W-:Y:S01]  /*49f0*/  ISETP.GE.AND P0, PT, R40, 0x1, PT ;  /* 0x000000012800780c */ /* 0x008fe20003f06270 */
[----:B------:R-:W3:Y:S01]  /*4a00*/  LDS.128 R20, [R20+0x120] ;  /* 0x0001200014147984 */ /* 0x000ee20000000c00 */
[----:B--2---:R-:W-:Y:S01]  /*4a10*/  VIADD R0, R0, 0xc0 ;  /* 0x000000c000007836 */ /* 0x004fe20000000000 */
[----:B------:R-:W-:Y:S01]  /*4a20*/  @!PT LDS RZ, [RZ] ;  /* 0x00000000fffff984 */ /* 0x000fe20000000800 */
[----:B------:R-:W-:Y:S01]  /*4a30*/  @!PT LDS RZ, [RZ] ;  /* 0x00000000fffff984 */ /* 0x000fe20000000800 */
[----:B------:R-:W-:Y:S01]  /*4a40*/  @!PT LDS RZ, [RZ] ;  /* 0x00000000fffff984 */ /* 0x000fe20000000800 */
[----:B------:R-:W-:Y:S01]  /*4a50*/  @!PT LDS RZ, [RZ] ;  /* 0x00000000fffff984 */ /* 0x000fe20000000800 */
[----:B------:R2:W-:Y:S06]  /*4a60*/  MEMBAR.ALL.CTA ;  /* 0x0000000000007992 */ /* 0x0005ec0000008000 */
[----:B--2---:R-:W2:Y:S01]  /*4a70*/  FENCE.VIEW.ASYNC.S ;  /* 0x00000000000073c6 */ /* 0x004ea20000000000 */
[----:B------:R-:W-:Y:S04]  /*4a80*/  PRMT R0, RZ, 0x654, R0 ;  /* 0x00000654ff007816 */ /* 0x000fe80000000000 */
[----:B--2---:R2:W-:Y:S01]  /*4a90*/  SYNCS.ARRIVE.TRANS64.RED.A1T0 RZ, [R0+URZ], RZ ;  /* 0x000000ff00ff79a7 */ /* 0x0045e200081004ff */
[----:B---3--:R-:W-:Y:S11]  /*4aa0*/  LOP3.LUT P3, RZ, R22, 0x1, RZ, 0xc0, !PT ;  /* 0x0000000116ff7812 */ /* 0x008ff6000786c0ff */
[----:B------:R-:W-:Y:S02]  /*4ab0*/  @!UPT UIADD3 URZ, UPT, UPT, URZ, URZ, URZ ;  /* 0x000000fffffff290 */ /* 0x000fe4000fffe0ff */
[----:B------:R-:W-:Y:S02]  /*4ac0*/  @P3 MOV R11, R20 ;  /* 0x00000014000b3202 */ /* 0x000fe40000000f00 */
[----:B------:R-:W-:Y:S01]  /*4ad0*/  @P3 LOP3.LUT R10, R21, 0xffff, RZ, 0xc0, !PT ;  /* 0x0000ffff150a3812 */ /* 0x000fe200078ec0ff */
[----:B--2---:R-:W-:Y:S06]  /*4ae0*/  @!P0 BRA `(.L_x_83) ;  /* 0x0000000000a48947 */ /* 0x004fec0003800000 */
[----:B-1----:R-:W-:Y:S01]  /*4af0*/  IMAD.HI.U32 R0, R26, R7, RZ ;  /* 0x000000071a007227 */ /* 0x002fe200078e00ff */
[----:B------:R-:W-:Y:S02]  /*4b00*/  ISETP.NE.AND P0, PT, R6, 0x1, PT ;  /* 0x000000010600780c */ /* 0x000fe40003f05270 */
[----:B------:R-:W-:Y:S01]  /*4b10*/  ISETP.NE.AND P2, PT, R40, 0x1, PT ;  /* 0x000000012800780c */ /* 0x000fe20003f45270 */
[----:B------:R-:W-:Y:S01]  /*4b20*/  IMAD.HI.U32 R9, R27, R18, RZ ;  /* 0x000000121b097227 */ /* 0x000fe200078e00ff */
[----:B------:R-:W-:Y:S02]  /*4b30*/  SHF.R.U32.HI R0, RZ, R25, R0 ;  /* 0x00000019ff007219 */ /* 0x000fe40000011600 */
[----:B------:R-:W-:Y:S01]  /*4b40*/  ISETP.NE.AND P4, PT, R3, 0x1, PT ;  /* 0x000000010300780c */ /* 0x000fe20003f85270 */
[----:B------:R-:W-:Y:S01]  /*4b50*/  IMAD.HI.U32 R13, R10, R7, RZ ;  /* 0x000000070a0d7227 */ /* 0x000fe200078e00ff */
[----:B------:R-:W-:Y:S02]  /*4b60*/  SHF.R.U32.HI R9, RZ, R19, R9 ;  /* 0x00000013ff097219 */ /* 0x000fe40000011609 */
[----:B------:R-:W-:Y:S01]  /*4b70*/  SEL R0, R26, R0, !P0 ;  /* 0x000000001a007207 */ /* 0x000fe20004000000 */
[----:B------:R-:W-:Y:S01]  /*4b80*/  IMAD.HI.U32 R12, R11, R18, RZ ;  /* 0x000000120b0c7227 */ /* 0x000fe200078e00ff */
[----:B------:R-:W-:Y:S03]  /*4b90*/  SEL R9, R27, R9, !P4 ;  /* 0x000000091b097207 */ /* 0x000fe60006000000 */
[-C--:B------:R-:W-:Y:S01]  /*4ba0*/  IMAD.HI.U32 R8, R0, R4.reuse, RZ ;  /* 0x0000000400087227 */ /* 0x080fe200078e00ff */
[----:B------:R-:W-:Y:S03]  /*4bb0*/  SHF.R.U32.HI R12, RZ, R19, R12 ;  /* 0x00000013ff0c7219 */ /* 0x000fe6000001160c */
[----:B------:R-:W-:Y:S01]  /*4bc0*/  IMAD.HI.U32 R2, R9, R4, RZ ;  /* 0x0000000409027227 */ /* 0x000fe200078e00ff */
[----:B------:R-:W-:Y:S02]  /*4bd0*/  @P2 SHF.R.U32.HI R0, RZ, R5, R8 ;  /* 0x00000005ff002219 */ /* 0x000fe40000011608 */
[----:B------:R-:W-:Y:S02]  /*4be0*/  SHF.R.U32.HI R8, RZ, R25, R13 ;  /* 0x00000019ff087219 */ /* 0x000fe4000001160d */
[----:B------:R-:W-:Y:S01]  /*4bf0*/  @P2 SHF.R.U32.HI R9, RZ, R5, R2 ;  /* 0x00000005ff092219 */ /* 0x000fe20000011602 */
[----:B------:R-:W-:Y:S01]  /*4c00*/  IMAD R0, R40, R0, RZ ;  /* 0x0000000028007224 */ /* 0x000fe200078e02ff */
[----:B------:R-:W-:Y:S02]  /*4c10*/  SEL R8, R10, R8, !P0 ;  /* 0x000000080a087207 */ /* 0x000fe40004000000 */
[----:B------:R-:W-:Y:S01]  /*4c20*/  SEL R2, R11, R12, !P4 ;  /* 0x0000000c0b027207 */ /* 0x000fe20006000000 */
[----:B------:R-:W-:Y:S01]  /*4c30*/  IMAD R12, R40, R9, RZ ;  /* 0x00000009280c7224 */ /* 0x000fe200078e02ff */
[C---:B------:R-:W-:Y:S01]  /*4c40*/  ISETP.GE.AND P0, PT, R8.reuse, R0, PT ;  /* 0x000000000800720c */ /* 0x040fe20003f06270 */
[----:B------:R-:W-:Y:S03]  /*4c50*/  IMAD.HI.U32 R0, R8, R4, RZ ;  /* 0x0000000408007227 */ /* 0x000fe600078e00ff */
[----:B------:R-:W-:Y:S02]  /*4c60*/  ISETP.GE.OR P0, PT, R2, R12, P0 ;  /* 0x0000000c0200720c */ /* 0x000fe40000706670 */
[-C--:B------:R-:W-:Y:S04]  /*4c70*/  SHF.R.U32.HI R0, RZ, R5.reuse, R0 ;  /* 0x00000005ff007219 */ /* 0x080fe80000011600 */
[----:B------:R-:W-:Y:S05]  /*4c80*/  SEL R13, R8, R0, !P2 ;  /* 0x00000000080d7207 */ /* 0x000fea0005000000 */
[----:B------:R-:W-:Y:S02]  /*4c90*/  IMAD.MOV R12, RZ, RZ, -R13 ;  /* 0x000000ffff0c7224 */ /* 0x000fe400078e0a0d */
[----:B------:R-:W-:Y:S04]  /*4ca0*/  @!P0 IMAD.HI.U32 R0, R2, R4, RZ ;  /* 0x0000000402008227 */ /* 0x000fe800078e00ff */
[----:B------:R-:W-:Y:S01]  /*4cb0*/  IMAD R12, R40, R12, R8 ;  /* 0x0000000c280c7224 */ /* 0x000fe200078e0208 */
[----:B------:R-:W-:Y:S04]  /*4cc0*/  @!P0 SHF.R.U32.HI R0, RZ, R5, R0 ;  /* 0x00000005ff008219 */ /* 0x000fe80000011600 */
[----:B------:R-:W-:Y:S04]  /*4cd0*/  @!P0 SEL R0, R2, R0, !P2 ;  /* 0x0000000002008207 */ /* 0x000fe80005000000 */
[----:B------:R-:W-:Y:S01]  /*4ce0*/  @!P0 IADD3 R13, PT, PT, R13, -R0, RZ ;  /* 0x800000000d0d8210 */ /* 0x000fe20007ffe0ff */
[----:B------:R-:W-:Y:S01]  /*4cf0*/  @!P0 IMAD R0, R9, R12, R0 ;  /* 0x0000000c09008224 */ /* 0x000fe200078e0200 */
[----:B------:R-:W-:Y:S01]  /*4d00*/  IADD3 R9, PT, PT, -R8, RZ, RZ ;  /* 0x000000ff08097210 */ /* 0x000fe20007ffe1ff */
[--C-:B------:R-:W-:Y:S02]  /*4d10*/  IMAD.MOV R12, RZ, RZ, -R2.reuse ;  /* 0x000000ffff0c7224 */ /* 0x100fe400078e0a02 */
[----:B------:R-:W-:Y:S02]  /*4d20*/  @!P0 IMAD R8, R13, R40, R2 ;  /* 0x000000280d088224 */ /* 0x000fe400078e0202 */
[----:B------:R-:W-:Y:S02]  /*4d30*/  @!P0 IMAD.MOV.U32 R2, RZ, RZ, R0 ;  /* 0x000000ffff028224 */ /* 0x000fe400078e0000 */
[----:B------:R-:W-:Y:S02]  /*4d40*/  IMAD R11, R3, R12, R11 ;  /* 0x0000000c030b7224 */ /* 0x000fe400078e020b */
[----:B------:R-:W-:Y:S02]  /*4d50*/  IMAD R10, R6, R9, R10 ;  /* 0x00000009060a7224 */ /* 0x000fe400078e020a */
[----:B------:R-:W-:Y:S02]  /*4d60*/  IMAD R11, R2, R3, R11 ;  /* 0x00000003020b7224 */ /* 0x000fe400078e020b */
[----:B------:R-:W-:Y:S02]  /*4d70*/  IMAD R10, R8, R6, R10 ;  /* 0x00000006080a7224 */ /* 0x000fe400078e020a */
.L_x_83:
[----:B------:R-:W-:Y:S05]  /*4d80*/  BRA.U UP0, `(.L_x_84) ;  /* 0x0000000100107547 */ /* 0x000fea000b800000 */
[----:B------:R-:W-:Y:S04]  /*4d90*/  MOV R2, UR15 ;  /* 0x0000000f00027c02 */ /* 0x000fe80008000f00 */
[----:B------:R-:W-:Y:S04]  /*4da0*/  SHF.L.U32 R2, R2, 0x1f, RZ ;  /* 0x0000001f02027819 */ /* 0x000fe800000006ff */
[----:B------:R-:W2:Y:S02]  /*4db0*/  SYNCS.PHASECHK.TRANS64.TRYWAIT P0, [UR4+0xa8], R2 ;  /* 0x0000a802ff0075a7 */ /* 0x000ea40008001104 */
[----:B--2---:R-:W-:Y:S05]  /*4dc0*/  @!P0 BRA `(.L_x_85) ;  /* 0x0000003c00208947 */ /* 0x004fea0003800000 */
.L_x_84:
[----:B-1----:R-:W-:Y:S01]  /*4dd0*/  ISETP.NE.U32.AND P0, PT, R16, RZ, PT ;  /* 0x000000ff1000720c */ /* 0x002fe20003f05070 */
[----:B------:R-:W-:Y:S01]  /*4de0*/  USHF.L.U32 UR11, UR20, 0x7, URZ ;  /* 0x00000007140b7899 */ /* 0x000fe200080006ff */
[----:B------:R-:W-:Y:S02]  /*4df0*/  R2UR UR10, R24 ;  /* 0x00000000180a72ca */ /* 0x000fe400000e0000 */
[C---:B------:R-:W-:Y:S02]  /*4e00*/  ISETP.NE.AND.EX P0, PT, R17.reuse, RZ, PT, P0 ;  /* 0x000000ff1100720c */ /* 0x040fe40003f05300 */
[----:B------:R-:W-:Y:S04]  /*4e10*/  ISETP.NE.U32.AND P2, PT, R16, RZ, PT ;  /* 0x000000ff1000720c */ /* 0x000fe80003f45070 */
[----:B------:R-:W-:Y:S05]  /*4e20*/  ISETP.NE.AND.EX P2, PT, R17, RZ, PT, P2 ;  /* 0x000000ff1100720c */ /* 0x000fea0003f45320 */
[----:B------:R-:W-:Y:S02]  /*4e30*/  USHF.L.U32 UR10, UR10, 0x6, URZ ;  /* 0x000000060a0a7899 */ /* 0x000fe400080006ff */
[----:B------:R-:W-:Y:S10]  /*4e40*/  @!P0 BRA `(.L_x_86) ;  /* 0x00000000002c8947 */ /* 0x000ff40003800000 */
[----:B------:R-:W-:Y:S01]  /*4e50*/  ISETP.NE.U32.AND P0, PT, R14, RZ, PT ;  /* 0x000000ff0e00720c */ /* 0x000fe20003f05070 */
[----:B------:R-:W-:Y:S03]  /*4e60*/  IMAD.MOV.U32 R88, RZ, RZ, 0x1 ;  /* 0x00000001ff587424 */ /* 0x000fe600078e00ff */
[----:B------:R-:W-:Y:S11]  /*4e70*/  ISETP.NE.AND.EX P0, PT, R15, RZ, PT, P0 ;  /* 0x000000ff0f00720c */ /* 0x000ff60003f05300 */
[----:B------:R-:W-:Y:S02]  /*4e80*/  @!UPT UIADD3 URZ, UPT, UPT, URZ, URZ, URZ ;  /* 0x000000fffffff290 */ /* 0x000fe4000fffe0ff */
[----:B------:R-:W1:Y:S01]  /*4e90*/  @P0 LDC.64 R8, c[0x0][0xc88] ;  /* 0x00032200ff080b82 */ /* 0x000e620000000a00 */
[----:B--2---:R-:W-:Y:S04]  /*4ea0*/  @P0 IMAD R0, R16, UR36, RZ ;  /* 0x0000002410000c24 */ /* 0x004fe8000f8e02ff */
[----:B-1----:R-:W-:Y:S04]  /*4eb0*/  @P0 IMAD.WIDE R8, R0, 0x4, R8 ;  /* 0x0000000400080825 */ /* 0x002fe800078e0208 */
[----:B------:R-:W-:Y:S01]  /*4ec0*/  HFMA2 R0, -RZ, RZ, 0, 5.9604644775390625e-08 ;  /* 0x00000001ff007431 */ /* 0x000fe200000001ff */
[----:B-----5:R1:W5:Y:S04]  /*4ed0*/  @P0 LDG.E R49, desc[UR46][R8.64] ;  /* 0x0000002e08310981 */ /* 0x020368000c1e1900 */
[----:B------:R-:W-:Y:S01]  /*4ee0*/  @!P0 PRMT R88, R0, 0x7610, R88 ;  /* 0x0000761000588816 */ /* 0x000fe20000000058 */
[----:B-1----:R-:W3:Y:S06]  /*4ef0*/  @!P0 LDC R49, c[0x0][0xc80] ;  /* 0x00032000ff318b82 */ /* 0x002eec0000000800 */
.L_x_86:
[----:B---3-5:R-:W-:Y:S01]  /*4f00*/  @!P2 FSETP.EQ.AND P0, PT, R49, RZ, PT ;  /* 0x000000ff3100a20b */ /* 0x028fe20003f02000 */
[----:B------:R-:W-:Y:S01]  /*4f10*/  @!UPT UIADD3 URZ, UPT, UPT, URZ, URZ, URZ ;  /* 0x000000fffffff290 */ /* 0x000fe2000fffe0ff */
[----:B------:R-:W-:Y:S11]  /*4f20*/  @!P2 BRA `(.L_x_87) ;  /* 0x000000000018a947 */ /* 0x000ff60003800000 */
[----:B------:R-:W-:Y:S02]  /*4f30*/  LOP3.LUT P2, RZ, R88, 0xff, RZ, 0xc0, !PT ;  /* 0x000000ff58ff7812 */ /* 0x000fe4000784c0ff */
[----:B------:R-:W-:Y:S04]  /*4f40*/  ISETP.NE.U32.AND P0, PT, R14, RZ, PT ;  /* 0x000000ff0e00720c */ /* 0x000fe80003f05070 */
[----:B------:R-:W-:Y:S04]  /*4f50*/  ISETP.NE.AND.EX P0, PT, R15, RZ, PT, P0 ;  /* 0x000000ff0f00720c */ /* 0x000fe80003f05300 */
[----:B------:R-:W-:Y:S03]  /*4f60*/  PLOP3.LUT P0, PT, P0, PT, PT, 0x8, 0x80 ;  /* 0x000000000080781c */ /* 0x000fe6000070e170 */
[----:B------:R-:W-:Y:S11]  /*4f70*/  @P2 FSETP.EQ.AND P0, PT, R49, RZ, PT ;  /* 0x000000ff3100220b */ /* 0x000ff60003f02000 */
[----:B------:R-:W-:Y:S02]  /*4f80*/  @!UPT UIADD3 URZ, UPT, UPT, URZ, URZ, URZ ;  /* 0x000000fffffff290 */ /* 0x000fe4000fffe0ff */
.L_x_87:
[----:B------:R-:W-:Y:S01]  /*4f90*/  ULEA UR7, UR8, UR4, 0x3 ;  /* 0x0000000408077291 */ /* 0x000fe2000f8e18ff */
[----:B------:R-:W-:Y:S02]  /*4fa0*/  SHF.L.U32 R9, R34, 0x1f, RZ ;  /* 0x0000001f22097819 */ /* 0x000fe400000006ff */
[----:B------:R-:W-:Y:S04]  /*4fb0*/  ELECT P4, URZ, PT ;  /* 0x0000000000ff782f */ /* 0x000fe80003880000 */
[----:B------:R-:W-:Y:S02]  /*4fc0*/  PLOP3.LUT P4, PT, P0, P4, PT, 0xf2, 0x2f ;  /* 0x00000000002f781c */ /* 0x000fe40000789e72 */
[----:B------:R-:W1:Y:S11]  /*4fd0*/  SYNCS.PHASECHK.TRANS64.TRYWAIT P2, [UR7+0x88], R9 ;  /* 0x00008809ff0075a7 */ /* 0x000e760008041107 */
[----:B------:R-:W-:Y:S05]  /*4fe0*/  @!P4 IADD3 R8, P0, PT, R32, 0x980, RZ ;  /* 0x000009802008c810 */ /* 0x000fea0007f1e0ff */
[----:B--2---:R-:W-:Y:S01]  /*4ff0*/  @!P4 IMAD.X R2, RZ, RZ, R33, P0 ;  /* 0x000000ffff02c224 */ /* 0x004fe200000e0621 */
[----:B-1----:R-:W-:Y:S07]  /*5000*/  @!P2 BRA `(.L_x_88) ;  /* 0x0000003800a8a947 */ /* 0x002fee0003800000 */
.L_x_161:
[----:B------:R-:W2:Y:S01]  /*5010*/  LDC.64 R12, c[0x0][0xf18] ;  /* 0x0003c600ff0c7b82 */ /* 0x000ea20000000a00 */
[----:B------:R-:W-:Y:S01]  /*5020*/  @!P4 R2UR UR5, R2 ;  /* 0x000000000205c2ca */ /* 0x000fe200000e0000 */
[----:B------:R-:W-:Y:S01]  /*5030*/  VOTEU.ALL UP1, P4 ;  /* 0x0000000000ff7886 */ /* 0x000fe20002020000 */
[----:B------:R-:W-:Y:S01]  /*5040*/  @!P4 R2UR UR9, R8 ;  /* 0x000000000809c2ca */ /* 0x000fe200000e0000 */
[----:B------:R-:W-:Y:S01]  /*5050*/  UIADD3 UR6, UPT, UPT, UR8, 0x1, URZ ;  /* 0x0000000108067890 */ /* 0x000fe2000fffe0ff */
[----:B-1----:R-:W-:Y:S03]  /*5060*/  @!P4 IMAD.MOV.U32 R0, RZ, RZ, 0x2000 ;  /* 0x00002000ff00c424 */ /* 0x002fe600078e00ff */
[----:B------:R-:W1:Y:S01]  /*5070*/  @!P1 LDC R2, c[0x0][0xf0c] ;  /* 0x0003c300ff029b82 */ /* 0x000e620000000800 */
[----:B------:R-:W-:Y:S01]  /*5080*/  @!UP1 ULEA UR8, UR8, UR4, 0xd ;  /* 0x0000000408089291 */ /* 0x000fe2000f8e68ff */
[----:B------:R-:W-:Y:S01]  /*5090*/  @P3 SHF.R.U32.HI R29, RZ, 0x10, R21 ;  /* 0x00000010ff1d3819 */ /* 0x000fe20000011615 */
[----:B------:R-:W-:Y:S01]  /*50a0*/  VOTEU.ALL UP0, P4 ;  /* 0x0000000000ff7886 */ /* 0x000fe20002000000 */
[----:B------:R-:W-:Y:S01]  /*50b0*/  UMOV UR18, 0x0 ;  /* 0x0000000000127882 */ /* 0x000fe20000000000 */
[----:B------:R-:W-:Y:S01]  /*50c0*/  @!UP1 UIADD3 UR8, UPT, UPT, UR8, 0x200, URZ ;  /* 0x0000020008089890 */ /* 0x000fe2000fffe0ff */
[----:B------:R-:W-:Y:S01]  /*50d0*/  VIADD R31, R31, 0x1 ;  /* 0x000000011f1f7836 */ /* 0x000fe20000000000 */
[----:B------:R-:W-:Y:S01]  /*50e0*/  UMOV UR19, 0x10000000 ;  /* 0x1000000000137882 */ /* 0x000fe20000000000 */
[----:B------:R-:W-:Y:S01]  /*50f0*/  IMAD.U32 R9, RZ, RZ, UR5 ;  /* 0x00000005ff097e24 */ /* 0x000fe2000f8e00ff */
[----:B------:R-:W-:Y:S01]  /*5100*/  UMOV UR12, UR36 ;  /* 0x00000024000c7c82 */ /* 0x000fe20008000000 */
[----:B------:R-:W-:Y:S01]  /*5110*/  IMAD.U32 R8, RZ, RZ, UR9 ;  /* 0x00000009ff087e24 */ /* 0x000fe2000f8e00ff */
[----:B------:R-:W-:Y:S02]  /*5120*/  UIADD3 UR9, UPT, UPT, UR7, 0x70, URZ ;  /* 0x0000007007097890 */ /* 0x000fe4000fffe0ff */
[----:B------:R-:W-:Y:S01]  /*5130*/  @!P4 R2UR UR17, R9 ;  /* 0x000000000911c2ca */ /* 0x000fe200000e0000 */
[----:B------:R-:W-:Y:S01]  /*5140*/  UISETP.NE.AND UP2, UPT, UR6, 0x3, UPT ;  /* 0x000000030600788c */ /* 0x000fe2000bf45270 */
[----:B------:R-:W-:Y:S01]  /*5150*/  @!P4 R2UR UR16, R8 ;  /* 0x000000000810c2ca */ /* 0x000fe200000e0000 */
[----:B------:R-:W-:Y:S01]  /*5160*/  UPRMT UR13, UR37, 0x654, UR9 ;  /* 0x00000654250d7896 */ /* 0x000fe20008000009 */
[----:B------:R-:W3:Y:S01]  /*5170*/  LDC.64 R8, c[0x0][0xf10] ;  /* 0x0003c400ff087b82 */ /* 0x000ee20000000a00 */
[----:B------:R-:W-:Y:S02]  /*5180*/  USEL UR14, URZ, 0x1, UP2 ;  /* 0x00000001ff0e7887 */ /* 0x000fe40009000000 */
[----:B------:R-:W-:Y:S04]  /*5190*/  USEL UR6, UR6, URZ, UP2 ;  /* 0x000000ff06067287 */ /* 0x000fe80009000000 */
[----:B------:R-:W-:Y:S01]  /*51a0*/  ULEA UR5, UR6, UR4, 0x3 ;  /* 0x0000000406057291 */ /* 0x000fe2000f8e18ff */
[----:B------:R-:W-:Y:S03]  /*51b0*/  LOP3.LUT R34, R34, UR14, RZ, 0x3c, !PT ;  /* 0x0000000e22227c12 */ /* 0x000fe6000f8e3cff */
[----:B------:R4:W-:Y:S01]  /*51c0*/  @!UP0 UTMALDG.3D [UR8], [UR16], desc[UR18] ;  /* 0x00001208100085b4 */ /* 0x0009e20008011000 */
[----:B------:R5:W-:Y:S01]  /*51d0*/  @!P4 SYNCS.ARRIVE.TRANS64.RED.A0TR RZ, [UR7+0x70], R0 ;  /* 0x00007000ffffc9a7 */ /* 0x000be20008300407 */
[----:B------:R-:W-:Y:S01]  /*51e0*/  SHF.L.U32 R24, R34, 0x1f, RZ ;  /* 0x0000001f22187819 */ /* 0x000fe200000006ff */
[C---:B---3--:R-:W-:Y:S01]  /*51f0*/  @!P1 IMAD.HI.U32 R8, R11.reuse, R8, RZ ;  /* 0x000000080b089227 */ /* 0x048fe200078e00ff */
[----:B--2---:R-:W-:Y:S02]  /*5200*/  @!P1 ISETP.NE.AND P0, PT, R12, 0x1, PT ;  /* 0x000000010c00980c */ /* 0x004fe40003f05270 */
[----:B-1----:R-:W-:Y:S01]  /*5210*/  @!P1 ISETP.NE.AND P2, PT, R2, 0x1, PT ;  /* 0x000000010200980c */ /* 0x002fe20003f45270 */
[----:B------:R-:W-:Y:S01]  /*5220*/  SYNCS.ARRIVE.TRANS64.RED.A1T0 RZ, [UR13], RZ ;  /* 0x000000ffffff79a7 */ /* 0x000fe2000810040d */
[C---:B------:R-:W-:Y:S01]  /*5230*/  @!P1 IMAD.HI.U32 R13, R10.reuse, R13, RZ ;  /* 0x0000000d0a0d9227 */ /* 0x040fe200078e00ff */
[----:B------:R-:W-:Y:S04]  /*5240*/  @!P1 SHF.R.U32.HI R8, RZ, R9, R8 ;  /* 0x00000009ff089219 */ /* 0x000fe80000011608 */
[----:B------:R-:W-:Y:S01]  /*5250*/  @!P1 SEL R8, R11, R8, !P2 ;  /* 0x000000080b089207 */ /* 0x000fe20005000000 */
[----:B------:R-:W1:Y:S01]  /*5260*/  SYNCS.PHASECHK.TRANS64.TRYWAIT P5, [UR5+0x88], R24 ;  /* 0x00008818ff0075a7 */ /* 0x000e6200080a1105 */
[----:B-----5:R-:W2:Y:S02]  /*5270*/  @!P1 LDC R0, c[0x0][0xf20] ;  /* 0x0003c800ff009b82 */ /* 0x020ea40000000800 */
[----:B--2---:R-:W-:Y:S04]  /*5280*/  @!P1 SHF.R.U32.HI R0, RZ, R0, R13 ;  /* 0x00000000ff009219 */ /* 0x004fe8000001160d */
[----:B------:R-:W-:Y:S05]  /*5290*/  @!P1 SEL R9, R10, R0, !P0 ;  /* 0x000000000a099207 */ /* 0x000fea0004000000 */
[----:B------:R-:W-:Y:S02]  /*52a0*/  @!P1 IMAD.IADD R0, R9, 0x1, -R8 ;  /* 0x0000000109009824 */ /* 0x000fe400078e0a08 */
[----:B------:R-:W-:Y:S02]  /*52b0*/  @!P1 IMAD.IADD R8, R8, 0x1, -R9 ;  /* 0x0000000108089824 */ /* 0x000fe400078e0a09 */
[----:B------:R-:W-:Y:S02]  /*52c0*/  @!P1 IMAD R11, R0, R2, R11 ;  /* 0x00000002000b9224 */ /* 0x000fe400078e020b */
[----:B------:R-:W-:Y:S01]  /*52d0*/  @!P1 IMAD R10, R8, R12, R10 ;  /* 0x0000000c080a9224 */ /* 0x000fe200078e020a */
[----:B-1--4-:R-:W-:Y:S06]  /*52e0*/  @!P5 BRA `(.L_x_89) ;  /* 0x000000380008d947 */ /* 0x012fec0003800000 */
.L_x_163:
[----:B------:R-:W-:Y:S01]  /*52f0*/  UIADD3 UR9, UPT, UPT, UR5, 0x70, URZ ;  /* 0x0000007005097890 */ /* 0x000fe2000fffe0ff */
[----:B------:R-:W-:Y:S01]  /*5300*/  @!P4 IADD3 R2, P0, PT, R32, 0x980, RZ ;  /* 0x000009802002c810 */ /* 0x000fe20007f1e0ff */
[----:B------:R-:W-:Y:S01]  /*5310*/  VOTEU.ALL UP0, P4 ;  /* 0x0000000000ff7886 */ /* 0x000fe20002000000 */
[----:B------:R-:W-:Y:S01]  /*5320*/  UMOV UR18, 0x0 ;  /* 0x0000000000127882 */ /* 0x000fe20000000000 */
[----:B------:R-:W-:Y:S01]  /*5330*/  UMOV UR19, 0x10000000 ;  /* 0x1000000000137882 */ /* 0x000fe20000000000 */
[----:B------:R-:W-:Y:S01]  /*5340*/  @!P4 R2UR UR8, R2 ;  /* 0x000000000208c2ca */ /* 0x000fe200000e0000 */
[----:B-1----:R-:W-:Y:S01]  /*5350*/  @!P4 IMAD.X R0, RZ, RZ, R33, P0 ;  /* 0x000000ffff00c224 */ /* 0x002fe200000e0621 */
[----:B------:R-:W-:Y:S01]  /*5360*/  @!UP0 UIADD3 UR10, UPT, UPT, UR10, 0x20, URZ ;  /* 0x000000200a0a8890 */ /* 0x000fe2000fffe0ff */
[----:B------:R-:W-:Y:S01]  /*5370*/  ISETP.NE.AND P0, PT, R31, 0x2, PT ;  /* 0x000000021f00780c */ /* 0x000fe20003f05270 */
[----:B------:R-:W-:Y:S01]  /*5380*/  UMOV UR12, UR36 ;  /* 0x00000024000c7c82 */ /* 0x000fe20008000000 */
[----:B------:R-:W-:Y:S01]  /*5390*/  @P3 R2UR UR36, R29 ;  /* 0x000000001d2432ca */ /* 0x000fe200000e0000 */
[----:B------:R-:W-:Y:S01]  /*53a0*/  IMAD.IADD R24, R10, 0x1, R86 ;  /* 0x000000010a187824 */ /* 0x000fe200078e0256 */
[----:B------:R-:W-:Y:S01]  /*53b0*/  @!P4 R2UR UR7, R0 ;  /* 0x000000000007c2ca */ /* 0x000fe200000e0000 */
[----:B------:R-:W-:Y:S01]  /*53c0*/  IMAD.IADD R0, R11, 0x1, R87 ;  /* 0x000000010b007824 */ /* 0x000fe200078e0257 */
[----:B------:R-:W-:Y:S04]  /*53d0*/  SEL R31, R31, RZ, P0 ;  /* 0x000000ff1f1f7207 */ /* 0x000fe80000000000 */
[----:B------:R-:W-:Y:S01]  /*53e0*/  IMAD.U32 R8, RZ, RZ, UR8 ;  /* 0x00000008ff087e24 */ /* 0x000fe2000f8e00ff */
[----:B------:R-:W-:Y:S02]  /*53f0*/  R2UR UR20, R0 ;  /* 0x00000000001472ca */ /* 0x000fe400000e0000 */
[----:B------:R-:W-:Y:S02]  /*5400*/  SEL R0, RZ, 0x1, P0 ;  /* 0x00000001ff007807 */ /* 0x000fe40000000000 */
[----:B------:R-:W-:Y:S02]  /*5410*/  @!P4 R2UR UR16, R8 ;  /* 0x000000000810c2ca */ /* 0x000fe400000e0000 */
[----:B------:R-:W-:Y:S01]  /*5420*/  IMAD.U32 R9, RZ, RZ, UR7 ;  /* 0x00000007ff097e24 */ /* 0x000fe2000f8e00ff */
[----:B------:R-:W-:Y:S01]  /*5430*/  @!UP0 ULEA UR7, UR6, UR4, 0xd ;  /* 0x0000000406078291 */ /* 0x000fe2000f8e68ff */
[----:B------:R-:W-:Y:S01]  /*5440*/  LOP3.LUT R30, R30, R0, RZ, 0x3c, !PT ;  /* 0x000000001e1e7212 */ /* 0x000fe200078e3cff */
[----:B------:R-:W-:Y:S02]  /*5450*/  UIADD3 UR6, UPT, UPT, UR6, 0x1, URZ ;  /* 0x0000000106067890 */ /* 0x000fe4000fffe0ff */
[----:B------:R-:W-:Y:S01]  /*5460*/  @!P4 R2UR UR17, R9 ;  /* 0x000000000911c2ca */ /* 0x000fe200000e0000 */
[----:B------:R-:W-:Y:S01]  /*5470*/  @!UP0 UIADD3 UR8, UPT, UPT, UR7, 0x200, URZ ;  /* 0x0000020007088890 */ /* 0x000fe2000fffe0ff */
[----:B------:R-:W-:Y:S01]  /*5480*/  VOTEU.ALL UP0, P4 ;  /* 0x0000000000ff7886 */ /* 0x000fe20002000000 */
[----:B------:R-:W-:Y:S10]  /*5490*/  UPRMT UR7, UR37, 0x654, UR9 ;  /* 0x0000065425077896 */ /* 0x000ff40008000009 */
[----:B------:R1:W-:Y:S01]  /*54a0*/  @!UP0 UTMALDG.3D [UR8], [UR16], desc[UR18] ;  /* 0x00001208100085b4 */ /* 0x0003e20008011000 */
[----:B------:R2:W-:Y:S01]  /*54b0*/  @!P4 SYNCS.ARRIVE.TRANS64.RED.A0TR RZ, [UR5+0x70], R28 ;  /* 0x0000701cffffc9a7 */ /* 0x0005e20008300405 */
[----:B------:R-:W-:Y:S04]  /*54c0*/  UISETP.NE.AND UP0, UPT, UR6, 0x3, UPT ;  /* 0x000000030600788c */ /* 0x000fe8000bf05270 */
[----:B------:R-:W-:Y:S06]  /*54d0*/  USEL UR5, URZ, 0x1, UP0 ;  /* 0x00000001ff057887 */ /* 0x000fec0008000000 */
[----:B------:R-:W-:Y:S01]  /*54e0*/  LOP3.LUT R34, R34, UR5, RZ, 0x3c, !PT ;  /* 0x0000000522227c12 */ /* 0x000fe2000f8e3cff */
[----:B------:R-:W-:Y:S01]  /*54f0*/  SYNCS.ARRIVE.TRANS64.RED.A1T0 RZ, [UR7], RZ ;  /* 0x000000ffffff79a7 */ /* 0x000fe20008100407 */
[----:B-1----:R-:W-:Y:S02]  /*5500*/  USEL UR8, UR6, URZ, UP0 ;  /* 0x000000ff06087287 */ /* 0x002fe40008000000 */
[----:B------:R-:W-:Y:S01]  /*5510*/  UPLOP3.LUT UP0, UPT, UPT, UPT, UPT, 0x80, 0x8 ;  /* 0x000000000008789c */ /* 0x000fe20003f0f070 */
[----:B------:R-:W-:Y:S10]  /*5520*/  @P3 BRA `(.L_x_90) ;  /* 0xfffffff4001c3947 */ /* 0x000ff4000383ffff */
[----:B------:R-:W-:Y:S01]  /*5530*/  UIADD3 UR4, UPT, UPT, UR4, 0x88, URZ ;  /* 0x0000008804047890 */ /* 0x000fe2000fffe0ff */
[----:B------:R-:W-:-:S03]  /*5540*/  SHF.L.U32 R2, R34, 0x1f, RZ ;  /* 0x0000001f22027819 */ /* 0x000fc600000006ff */
[----:B------:R-:W-:-:S09]  /*5550*/  ULEA UR5, UR8, UR4, 0x3 ;  /* 0x0000000408057291 */ /* 0x000fd2000f8e18ff */
[----:B------:R-:W1:Y:S02]  /*5560*/  SYNCS.PHASECHK.TRANS64.TRYWAIT P0, [UR5], R2 ;  /* 0x00000002ff0075a7 */ /* 0x000e640008001105 */
[----:B-1----:R-:W-:Y:S05]  /*5570*/  @!P0 BRA `(.L_x_91) ;  /* 0x00000034007c8947 */ /* 0x002fea0003800000 */
.L_x_165:
        /* <DEDUP_REMOVED lines=9> */
.L_x_167:
[----:B------:R-:W-:-:S04]  /*5610*/  UIADD3 UR6, UPT, UPT, UR6, 0x1, URZ ;  /* 0x0000000106067890 */ /* 0x000fc8000fffe0ff */
[----:B------:R-:W-:-:S04]  /*5620*/  UISETP.NE.AND UP0, UPT, UR6, 0x3, UPT ;  /* 0x000000030600788c */ /* 0x000fc8000bf05270 */
[----:B------:R-:W-:Y:S02]  /*5630*/  USEL UR5, URZ, 0x1, UP0 ;  /* 0x00000001ff057887 */ /* 0x000fe40008000000 */
[----:B------:R-:W-:-:S04]  /*5640*/  USEL UR6, UR6, URZ, UP0 ;  /* 0x000000ff06067287 */ /* 0x000fc80008000000 */
[----:B------:R-:W-:Y:S01]  /*5650*/  ULEA UR6, UR6, UR4, 0x3 ;  /* 0x0000000406067291 */ /* 0x000fe2000f8e18ff */
[----:B-1----:R-:W-:-:S04]  /*5660*/  LOP3.LUT R2, R34, UR5, RZ, 0x3c, !PT ;  /* 0x0000000522027c12 */ /* 0x002fc8000f8e3cff */
[----:B------:R-:W-:Y:S01]  /*5670*/  SHF.L.U32 R2, R2, 0x1f, RZ ;  /* 0x0000001f02027819 */ /* 0x000fe200000006ff */
[----:B------:R-:W-:-:S07]  /*5680*/  IMAD.U32 R0, RZ, RZ, UR6 ;  /* 0x00000006ff007e24 */ /* 0x000fce000f8e00ff */
.L_x_93:
[----:B-1----:R1:W3:Y:S02]  /*5690*/  SYNCS.PHASECHK.TRANS64.TRYWAIT P0, [R0+URZ], R2 ;  /* 0x00000002000075a7 */ /* 0x0022e400080011ff */
[----:B---3--:R-:W-:Y:S05]  /*56a0*/  @!P0 NANOSLEEP.SYNCS 0x989680 ;  /* 0x009896800000895d */ /* 0x008fea0003900000 */
[----:B------:R-:W3:Y:S02]  /*56b0*/  @!P0 SYNCS.PHASECHK.TRANS64 P0, [R0+URZ], R2 ;  /* 0x00000002000085a7 */ /* 0x000ee400080010ff */
[----:B---3--:R-:W-:Y:S05]  /*56c0*/  @P0 EXIT ;  /* 0x000000000000094d */ /* 0x008fea0003800000 */
[----:B------:R-:W-:Y:S05]  /*56d0*/  BRA `(.L_x_93) ;  /* 0xfffffffc00ec7947 */ /* 0x000fea000383ffff */
.L_x_81:
[----:B------:R-:W-:-:S06]  /*56e0*/  UISETP.GE.AND UP0, UPT, UR7, 0x4, UPT ;  /* 0x000000040700788c */ /* 0x000fcc000bf06270 */
[----:B------:R-:W-:-:S13]  /*56f0*/  PLOP3.LUT P0, PT, PT, PT, UP0, 0x80, 0x8 ;  /* 0x000000000008781c */ /* 0x000fda0003f0f008 */
[----:B---3--:R-:W-:Y:S05]  /*5700*/  @!P0 EXIT ;  /* 0x000000000000894d */ /* 0x008fea0003800000 */
[----:B------:R-:W-:Y:S01]  /*5710*/  BAR.SYNC.DEFER_BLOCKING 0x6, 0xa0 ;  /* 0x0182800000007b1d */ /* 0x000fe20000010000 */
[C---:B------:R-:W-:Y:S01]  /*5720*/  IMAD.SHL.U32 R2, R93.reuse, 0x20, RZ ;  /* 0x000000205d027824 */ /* 0x040fe200078e00ff */
[C---:B------:R-:W-:Y:S01]  /*5730*/  LOP3.LUT R94, R93.reuse, 0x2, RZ, 0xc0, !PT ;  /* 0x000000025d5e7812 */ /* 0x040fe200078ec0ff */
[C---:B------:R-:W-:Y:S01]  /*5740*/  IMAD.SHL.U32 R99, R93.reuse, 0x4, RZ ;  /* 0x000000045d637824 */ /* 0x040fe200078e00ff */
[C---:B------:R-:W-:Y:S01]  /*5750*/  LOP3.LUT R100, R93.reuse, 0x60, RZ, 0xc0, !PT ;  /* 0x000000605d647812 */ /* 0x040fe200078ec0ff */
[C---:B------:R-:W-:Y:S01]  /*5760*/  IMAD.U32 R46, R93.reuse, 0x10000, RZ ;  /* 0x000100005d2e7824 */ /* 0x040fe200078e00ff */
[----:B------:R-:W-:Y:S02]  /*5770*/  UMOV UR48, 0x400 ;  /* 0x0000040000307882 */ /* 0x000fe40000000000 */
[----:B------:R-:W1:Y:S01]  /*5780*/  LDC R91, c[0x0][0x370] ;  /* 0x0000dc00ff5b7b82 */ /* 0x000e620000000800 */
[----:B------:R-:W-:Y:S01]  /*5790*/  ULEA UR48, UR37, UR48, 0x18 ;  /* 0x0000003025307291 */ /* 0x000fe2000f8ec0ff */
[----:B------:R-:W-:Y:S01]  /*57a0*/  LOP3.LUT R3, R2, 0xc0, RZ, 0xc0, !PT ;  /* 0x000000c002037812 */ /* 0x000fe200078ec0ff */
[----:B------:R-:W-:Y:S01]  /*57b0*/  IMAD.MOV.U32 R45, RZ, RZ, RZ ;  /* 0x000000ffff2d7224 */ /* 0x000fe200078e00ff */
[----:B------:R-:W-:Y:S01]  /*57c0*/  LOP3.LUT R93, R93, 0x4, RZ, 0xc0, !PT ;  /* 0x000000045d5d7812 */ /* 0x000fe200078ec0ff */
[----:B------:R-:W-:Y:S01]  /*57d0*/  UIADD3 UR52, UPT, UPT, UR48, 0x200, URZ ;  /* 0x0000020030347890 */ /* 0x000fe2000fffe0ff */
[----:B------:R-:W-:-:S02]  /*57e0*/  LOP3.LUT R99, R3, 0x18, R99, 0xf8, !PT ;  /* 0x0000001803637812 */ /* 0x000fc400078ef863 */
[----:B------:R-:W-:Y:S01]  /*57f0*/  CS2R R96, SRZ ;  /* 0x0000000000607805 */ /* 0x000fe2000001ff00 */
[----:B------:R-:W2:Y:S01]  /*5800*/  LDC R42, c[0x0][0xf0c] ;  /* 0x0003c300ff2a7b82 */ /* 0x000ea20000000800 */
[----:B------:R-:W-:Y:S01]  /*5810*/  LOP3.LUT R46, R46, 0x600000, RZ, 0xc0, !PT ;  /* 0x006000002e2e7812 */ /* 0x000fe200078ec0ff */
[----:B------:R-:W-:Y:S01]  /*5820*/  IMAD.MOV.U32 R103, RZ, RZ, RZ ;  /* 0x000000ffff677224 */ /* 0x000fe200078e00ff */
[----:B------:R-:W-:Y:S01]  /*5830*/  IADD3 R98, PT, PT, -R93, 0x2, RZ ;  /* 0x000000025d627810 */ /* 0x000fe20007ffe1ff */
[----:B------:R-:W-:Y:S01]  /*5840*/  IMAD.MOV R94, RZ, RZ, -R94 ;  /* 0x000000ffff5e7224 */ /* 0x000fe200078e0a5e */
[----:B------:R-:W-:Y:S01]  /*5850*/  LOP3.LUT R99, R99, 0xf20, R2, 0xf8, !PT ;  /* 0x00000f2063637812 */ /* 0x000fe200078ef802 */
[----:B------:R-:W-:Y:S01]  /*5860*/  IMAD.MOV R93, RZ, RZ, -R93 ;  /* 0x000000ffff5d7224 */ /* 0x000fe200078e0a5d */
[----:B------:R-:W3:Y:S01]  /*5870*/  LDCU.64 UR54, c[0x0][0x348] ;  /* 0x00006900ff3677ac */ /* 0x000ee20008000a00 */
[----:B------:R-:W4:Y:S01]  /*5880*/  LDC R89, c[0x0][0xf20] ;  /* 0x0003c800ff597b82 */ /* 0x000f220000000800 */
[----:B------:R-:W3:Y:S01]  /*5890*/  LDS R0, [UR48+0x140] ;  /* 0x00014030ff007984 */ /* 0x000ee20008000800 */
[----:B------:R-:W-:Y:S01]  /*58a0*/  IMAD.SHL.U32 R98, R98, 0x10, RZ ;  /* 0x0000001062627824 */ /* 0x000fe200078e00ff */
[----:B------:R-:W-:Y:S01]  /*58b0*/  LEA R99, R99, UR52, 0x1 ;  /* 0x0000003463637c11 */ /* 0x000fe2000f8e08ff */
[----:B------:R-:W-:Y:S01]  /*58c0*/  UMOV UR51, 0x1 ;  /* 0x0000000100337882 */ /* 0x000fe20000000000 */
[----:B------:R-:W-:Y:S01]  /*58d0*/  UMOV UR56, URZ ;  /* 0x000000ff00387c82 */ /* 0x000fe20008000000 */
[----:B------:R-:W1:Y:S02]  /*58e0*/  LDCU.64 UR38, c[0x0][0xc88] ;  /* 0x00019100ff2677ac */ /* 0x000e640008000a00 */
[----:B------:R-:W1:Y:S01]  /*58f0*/  LDC R41, c[0x0][0xf30] ;  /* 0x0003cc00ff297b82 */ /* 0x000e620000000800 */
[----:B------:R-:W1:Y:S01]  /*5900*/  LDCU.64 UR44, c[0x0][0xc90] ;  /* 0x00019200ff2c77ac */ /* 0x000e620008000a00 */
[----:B------:R-:W-:Y:S01]  /*5910*/  UMOV UR50, URZ ;  /* 0x000000ff00327c82 */ /* 0x000fe20008000000 */
[----:B------:R-:W-:-:S05]  /*5920*/  UMOV UR49, URZ ;  /* 0x000000ff00317c82 */ /* 0x000fca0008000000 */
[----:B------:R-:W1:Y:S08]  /*5930*/  LDC.64 R84, c[0x0][0xf10] ;  /* 0x0003c400ff547b82 */ /* 0x000e700000000a00 */
[----:B------:R-:W1:Y:S08]  /*5940*/  LDC.64 R38, c[0x0][0xf18] ;  /* 0x0003c600ff267b82 */ /* 0x000e700000000a00 */
[----:B------:R-:W1:Y:S08]  /*5950*/  LDC.64 R36, c[0x0][0xf28] ;  /* 0x0003ca00ff247b82 */ /* 0x000e700000000a00 */
[----:B------:R-:W1:Y:S01]  /*5960*/  LDC.64 R82, c[0x0][0xcb0] ;  /* 0x00032c00ff527b82 */ /* 0x000e620000000a00 */
[----:B---3--:R-:W-:-:S07]  /*5970*/  IMAD.IADD R46, R0, 0x1, R46 ;  /* 0x00000001002e7824 */ /* 0x008fce00078e022e */
[----:B------:R-:W3:Y:S08]  /*5980*/  LDC.64 R80, c[0x0][0xca8] ;  /* 0x00032a00ff507b82 */ /* 0x000ef00000000a00 */
[----:B--2-4-:R-:W1:Y:S02]  /*5990*/  LDC R90, c[0x0][0x374] ;  /* 0x0000dd00ff5a7b82 */ /* 0x014e640000000800 */
.L_x_124:
[C---:B------:R-:W-:Y:S02]  /*59a0*/  LEA R0, R103.reuse, UR48, 0x3 ;  /* 0x0000003067007c11 */ /* 0x040fe4000f8e18ff */
[----:B------:R-:W-:Y:S02]  /*59b0*/  SHF.L.U32 R2, R96, 0x1f, RZ ;  /* 0x0000001f60027819 */ /* 0x000fe400000006ff */
[----:B------:R-:W-:Y:S02]  /*59c0*/  LEA R16, R103, UR48, 0x4 ;  /* 0x0000003067107c11 */ /* 0x000fe4000f8e20ff */
[----:B------:R-:W2:Y:S02]  /*59d0*/  SYNCS.PHASECHK.TRANS64.TRYWAIT P0, [R0+URZ+0xb0], R2 ;  /* 0x0000b002000075a7 */ /* 0x000ea400080011ff */
[----:B--2---:R-:W-:Y:S05]  /*59e0*/  @!P0 BRA `(.L_x_94) ;  /* 0x0000003000908947 */ /* 0x004fea0003800000 */
.L_x_168:
[----:B------:R-:W4:Y:S01]  /*59f0*/  LDC.64 R10, c[0x0][0xf10] ;  /* 0x0003c400ff0a7b82 */ /* 0x000f220000000a00 */
[----:B------:R-:W3:Y:S01]  /*5a00*/  LDS.128 R16, [R16+0x120] ;  /* 0x0001200010107984 */ /* 0x000ee20000000c00 */
[----:B-1----:R-:W-:Y:S01]  /*5a10*/  ISETP.NE.AND P1, PT, R41, 0x1, PT ;  /* 0x000000012900780c */ /* 0x002fe20003f25270 */
[----:B--2---:R-:W-:Y:S01]  /*5a20*/  VIADD R0, R0, 0xc0 ;  /* 0x000000c000007836 */ /* 0x004fe20000000000 */
[----:B------:R-:W-:Y:S04]  /*5a30*/  ISETP.GE.AND P0, PT, R40, 0x1, PT ;  /* 0x000000012800780c */ /* 0x000fe80003f06270 */
[----:B------:R-:W1:Y:S01]  /*5a40*/  LDC.64 R8, c[0x0][0xf18] ;  /* 0x0003c600ff087b82 */ /* 0x000e620000000a00 */
[----:B------:R-:W-:Y:S01]  /*5a50*/  PRMT R0, RZ, 0x654, R0 ;  /* 0x00000654ff007816 */ /* 0x000fe20000000000 */
[----:B------:R-:W-:Y:S01]  /*5a60*/  @!PT LDS RZ, [RZ] ;  /* 0x00000000fffff984 */ /* 0x000fe20000000800 */
[----:B------:R-:W-:Y:S01]  /*5a70*/  @!PT LDS RZ, [RZ] ;  /* 0x00000000fffff984 */ /* 0x000fe20000000800 */
[----:B------:R-:W-:Y:S01]  /*5a80*/  @!PT LDS RZ, [RZ] ;  /* 0x00000000fffff984 */ /* 0x000fe20000000800 */
[----:B------:R-:W-:Y:S01]  /*5a90*/  @!PT LDS RZ, [RZ] ;  /* 0x00000000fffff984 */ /* 0x000fe20000000800 */
[----:B------:R2:W-:Y:S06]  /*5aa0*/  MEMBAR.ALL.CTA ;  /* 0x0000000000007992 */ /* 0x0005ec0000008000 */
[----:B--2---:R-:W2:Y:S01]  /*5ab0*/  FENCE.VIEW.ASYNC.S ;  /* 0x00000000000073c6 */ /* 0x004ea20000000000 */
[----:B------:R-:W1:Y:S08]  /*5ac0*/  @!P1 LDC R12, c[0x0][0xf20] ;  /* 0x0003c800ff0c9b82 */ /* 0x000e700000000800 */
[----:B------:R-:W1:Y:S01]  /*5ad0*/  @!P1 LDC R7, c[0x0][0xf0c] ;  /* 0x0003c300ff079b82 */ /* 0x000e620000000800 */
[----:B--2---:R2:W-:Y:S01]  /*5ae0*/  SYNCS.ARRIVE.TRANS64.RED.A1T0 RZ, [R0+URZ], RZ ;  /* 0x000000ff00ff79a7 */ /* 0x0045e200081004ff */
[----:B---3--:R-:W-:Y:S04]  /*5af0*/  LOP3.LUT P4, RZ, R18, 0x1, RZ, 0xc0, !PT ;  /* 0x0000000112ff7812 */ /* 0x008fe8000788c0ff */
[----:B------:R-:W-:Y:S09]  /*5b00*/  P2R R101, PR, RZ, 0x10 ;  /* 0x00000010ff657803 */ /* 0x000ff20000000000 */
[----:B------:R-:W-:Y:S02]  /*5b10*/  @P4 MOV R44, R16 ;  /* 0x00000010002c4202 */ /* 0x000fe40000000f00 */
[----:B------:R-:W-:Y:S01]  /*5b20*/  @P4 LOP3.LUT R43, R17, 0xffff, RZ, 0xc0, !PT ;  /* 0x0000ffff112b4812 */ /* 0x000fe200078ec0ff */
[----:B--2-4-:R-:W-:Y:S06]  /*5b30*/  @!P0 BRA `(.L_x_95) ;  /* 0x0000000000a48947 */ /* 0x014fec0003800000 */
[----:B------:R-:W-:Y:S01]  /*5b40*/  IMAD.HI.U32 R0, R90, R39, RZ ;  /* 0x000000275a007227 */ /* 0x000fe200078e00ff */
[----:B------:R-:W-:Y:S02]  /*5b50*/  ISETP.NE.AND P0, PT, R38, 0x1, PT ;  /* 0x000000012600780c */ /* 0x000fe40003f05270 */
[----:B------:R-:W-:Y:S01]  /*5b60*/  ISETP.NE.AND P2, PT, R40, 0x1, PT ;  /* 0x000000012800780c */ /* 0x000fe20003f45270 */
[----:B------:R-:W-:Y:S01]  /*5b70*/  IMAD.HI.U32 R4, R91, R84, RZ ;  /* 0x000000545b047227 */ /* 0x000fe200078e00ff */
[----:B------:R-:W-:Y:S02]  /*5b80*/  SHF.R.U32.HI R0, RZ, R89, R0 ;  /* 0x00000059ff007219 */ /* 0x000fe40000011600 */
[----:B------:R-:W-:Y:S01]  /*5b90*/  ISETP.NE.AND P3, PT, R42, 0x1, PT ;  /* 0x000000012a00780c */ /* 0x000fe20003f65270 */
[----:B------:R-:W-:Y:S01]  /*5ba0*/  IMAD.HI.U32 R6, R43, R39, RZ ;  /* 0x000000272b067227 */ /* 0x000fe200078e00ff */
[-C--:B------:R-:W-:Y:S02]  /*5bb0*/  SHF.R.U32.HI R4, RZ, R85.reuse, R4 ;  /* 0x00000055ff047219 */ /* 0x080fe40000011604 */
        /* <DEDUP_REMOVED lines=14> */
[C---:B------:R-:W-:Y:S03]  /*5ca0*/  IMAD.HI.U32 R0, R3.reuse, R36, RZ ;  /* 0x0000002403007227 */ /* 0x040fe600078e00ff */
[C---:B------:R-:W-:Y:S02]  /*5cb0*/  ISETP.GE.OR P0, PT, R2.reuse, R5, P0 ;  /* 0x000000050200720c */ /* 0x040fe40000706670 */
[----:B------:R-:W-:Y:S04]  /*5cc0*/  SHF.R.U32.HI R0, RZ, R37, R0 ;  /* 0x00000025ff007219 */ /* 0x000fe80000011600 */
[C---:B------:R-:W-:Y:S05]  /*5cd0*/  SEL R6, R3.reuse, R0, !P2 ;  /* 0x0000000003067207 */ /* 0x040fea0005000000 */
        /* <DEDUP_REMOVED lines=14> */
[----:B------:R-:W-:Y:S07]  /*5dc0*/  IMAD R43, R3, R38, R43 ;  /* 0x00000026032b7224 */ /* 0x000fee00078e022b */
.L_x_95:
[----:B------:R-:W-:Y:S01]  /*5dd0*/  @!P1 IMAD.HI.U32 R0, R44, R10, RZ ;  /* 0x0000000a2c009227 */ /* 0x000fe200078e00ff */
[----:B-1----:R-:W-:Y:S01]  /*5de0*/  @!P1 ISETP.NE.AND P0, PT, R8, 0x1, PT ;  /* 0x000000010800980c */ /* 0x002fe20003f05270 */
[----:B------:R-:W-:Y:S01]  /*5df0*/  ULOP3.LUT UP0, URZ, UR52, 0x1b0, URZ, 0xc0, !UPT ;  /* 0x000001b034ff7892 */ /* 0x000fe2000f80c0ff */
[----:B------:R-:W-:Y:S01]  /*5e00*/  @!P1 ISETP.NE.AND P2, PT, R7, 0x1, PT ;  /* 0x000000010700980c */ /* 0x000fe20003f45270 */
[----:B------:R-:W-:Y:S01]  /*5e10*/  @!P1 IMAD.HI.U32 R2, R43, R9, RZ ;  /* 0x000000092b029227 */ /* 0x000fe200078e00ff */
[----:B------:R-:W-:Y:S01]  /*5e20*/  @!P1 SHF.R.U32.HI R0, RZ, R11, R0 ;  /* 0x0000000bff009219 */ /* 0x000fe20000011600 */
[----:B------:R-:W-:Y:S01]  /*5e30*/  USHF.L.U32 UR42, UR20, 0x7, URZ ;  /* 0x00000007142a7899 */ /* 0x000fe200080006ff */
[----:B------:R-:W-:Y:S01]  /*5e40*/  R2UR UR41, R24 ;  /* 0x00000000182972ca */ /* 0x000fe200000e0000 */
[----:B------:R-:W-:Y:S01]  /*5e50*/  VIADD R103, R103, 0x1 ;  /* 0x0000000167677836 */ /* 0x000fe20000000000 */
[----:B------:R-:W-:Y:S02]  /*5e60*/  @!P1 SHF.R.U32.HI R2, RZ, R12, R2 ;  /* 0x0000000cff029219 */ /* 0x000fe40000011602 */
[----:B------:R-:W-:Y:S02]  /*5e70*/  @!P1 SEL R3, R44, R0, !P2 ;  /* 0x000000002c039207 */ /* 0x000fe40005000000 */
[----:B------:R-:W-:Y:S02]  /*5e80*/  @!P1 SEL R2, R43, R2, !P0 ;  /* 0x000000022b029207 */ /* 0x000fe40004000000 */
[----:B------:R-:W-:Y:S03]  /*5e90*/  @P4 SHF.R.U32.HI R95, RZ, 0x10, R17 ;  /* 0x00000010ff5f4819 */ /* 0x000fe60000011611 */
[----:B------:R-:W-:Y:S02]  /*5ea0*/  @!P1 IMAD.IADD R0, R2, 0x1, -R3 ;  /* 0x0000000102009824 */ /* 0x000fe400078e0a03 */
[----:B------:R-:W-:Y:S01]  /*5eb0*/  @!P1 IMAD.IADD R2, R3, 0x1, -R2 ;  /* 0x0000000103029824 */ /* 0x000fe200078e0a02 */
[----:B------:R-:W-:Y:S01]  /*5ec0*/  USHF.L.U32 UR41, UR41, 0x6, URZ ;  /* 0x0000000629297899 */ /* 0x000fe200080006ff */
[----:B------:R-:W-:Y:S02]  /*5ed0*/  @!P1 IMAD R44, R0, R7, R44 ;  /* 0x00000007002c9224 */ /* 0x000fe400078e022c */
[----:B------:R-:W-:Y:S01]  /*5ee0*/  @!P1 IMAD R43, R2, R8, R43 ;  /* 0x00000008022b9224 */ /* 0x000fe200078e022b */
[----:B------:R-:W-:Y:S08]  /*5ef0*/  BRA.U !UP0, `(.L_x_96) ;  /* 0x00000001087c7547 */ /* 0x000ff0000b800000 */
[----:B------:R-:W1:Y:S01]  /*5f00*/  LDCU.64 UR8, c[0x4][0x80] ;  /* 0x01001000ff0877ac */ /* 0x000e620008000a00 */
[----:B------:R-:W-:Y:S01]  /*5f10*/  MOV R2, 0x0 ;  /* 0x0000000000027802 */ /* 0x000fe20000000f00 */
[----:B------:R-:W-:Y:S02]  /*5f20*/  HFMA2 R12, -RZ, RZ, 0, 5.9604644775390625e-08 ;  /* 0x00000001ff0c7431 */ /* 0x000fe400000001ff */
[----:B------:R-:W-:Y:S01]  /*5f30*/  IMAD.MOV.U32 R8, RZ, RZ, 0x70 ;  /* 0x00000070ff087424 */ /* 0x000fe200078e00ff */
[----:B------:R2:W3:Y:S01]  /*5f40*/  LDC.64 R14, c[0x4][R2] ;  /* 0x01000000020e7b82 */ /* 0x0004e20000000a00 */
[----:B------:R-:W4:Y:S01]  /*5f50*/  LDCU.64 UR6, c[0x4][0x88] ;  /* 0x01001100ff0677ac */ /* 0x000f220008000a00 */
[----:B------:R-:W-:Y:S01]  /*5f60*/  IMAD.MOV.U32 R13, RZ, RZ, RZ ;  /* 0x000000ffff0d7224 */ /* 0x000fe200078e00ff */
[----:B------:R-:W2:Y:S01]  /*5f70*/  LDCU.64 UR4, c[0x4][0x8] ;  /* 0x01000100ff0477ac */ /* 0x000ea20008000a00 */
[----:B-1----:R-:W-:Y:S01]  /*5f80*/  MOV R5, UR9 ;  /* 0x0000000900057c02 */ /* 0x002fe20008000f00 */
[----:B------:R-:W-:Y:S01]  /*5f90*/  IMAD.U32 R4, RZ, RZ, UR8 ;  /* 0x00000008ff047e24 */ /* 0x000fe2000f8e00ff */
[----:B----4-:R-:W-:Y:S01]  /*5fa0*/  MOV R7, UR7 ;  /* 0x0000000700077c02 */ /* 0x010fe20008000f00 */
[----:B------:R-:W-:Y:S01]  /*5fb0*/  IMAD.U32 R6, RZ, RZ, UR6 ;  /* 0x00000006ff067e24 */ /* 0x000fe2000f8e00ff */
[----:B--2---:R-:W-:Y:S01]  /*5fc0*/  MOV R11, UR5 ;  /* 0x00000005000b7c02 */ /* 0x004fe20008000f00 */
[----:B------:R-:W-:Y:S02]  /*5fd0*/  IMAD.U32 R10, RZ, RZ, UR4 ;  /* 0x00000004ff0a7e24 */ /* 0x000fe4000f8e00ff */
[----:B------:R-:W-:Y:S07]  /*5fe0*/  LEPC R20, `(.L_x_97) ;  /* 0x000000001014794e */ /* 0x000fee0000000000 */
[----:B---3-5:R-:W-:Y:S05]  /*5ff0*/  CALL.ABS.NOINC R14 ;  /* 0x000000000e007343 */ /* 0x028fea0003c00000 */
.L_x_97:
[----:B------:R-:W1:Y:S01]  /*6000*/  LDCU.64 UR8, c[0x4][0x80] ;  /* 0x01001000ff0877ac */ /* 0x000e620008000a00 */
[----:B------:R-:W2:Y:S01]  /*6010*/  LDC.64 R2, c[0x4][R2] ;  /* 0x0100000002027b82 */ /* 0x000ea20000000a00 */
[----:B------:R-:W-:Y:S02]  /*6020*/  HFMA2 R12, -RZ, RZ, 0, 5.9604644775390625e-08 ;  /* 0x00000001ff0c7431 */ /* 0x000fe400000001ff */
[----:B------:R-:W-:Y:S02]  /*6030*/  IMAD.MOV.U32 R8, RZ, RZ, 0x70 ;  /* 0x00000070ff087424 */ /* 0x000fe400078e00ff */
[----:B------:R-:W-:Y:S01]  /*6040*/  IMAD.MOV.U32 R13, RZ, RZ, RZ ;  /* 0x000000ffff0d7224 */ /* 0x000fe200078e00ff */
[----:B------:R-:W3:Y:S01]  /*6050*/  LDCU.64 UR6, c[0x4][0x88] ;  /* 0x01001100ff0677ac */ /* 0x000ee20008000a00 */
[----:B------:R-:W4:Y:S01]  /*6060*/  LDCU.64 UR4, c[0x4][0x8] ;  /* 0x01000100ff0477ac */ /* 0x000f220008000a00 */
[----:B-1----:R-:W-:Y:S02]  /*6070*/  MOV R4, UR8 ;  /* 0x0000000800047c02 */ /* 0x002fe40008000f00 */
[----:B------:R-:W-:Y:S02]  /*6080*/  MOV R5, UR9 ;  /* 0x0000000900057c02 */ /* 0x000fe40008000f00 */
[----:B---3--:R-:W-:Y:S01]  /*6090*/  MOV R7, UR7 ;  /* 0x0000000700077c02 */ /* 0x008fe20008000f00 */
[----:B------:R-:W-:Y:S01]  /*60a0*/  IMAD.U32 R6, RZ, RZ, UR6 ;  /* 0x00000006ff067e24 */ /* 0x000fe2000f8e00ff */
[----:B----4-:R-:W-:Y:S01]  /*60b0*/  MOV R11, UR5 ;  /* 0x00000005000b7c02 */ /* 0x010fe20008000f00 */
[----:B------:R-:W-:Y:S02]  /*60c0*/  IMAD.U32 R10, RZ, RZ, UR4 ;  /* 0x00000004ff0a7e24 */ /* 0x000fe4000f8e00ff */
[----:B------:R-:W-:Y:S07]  /*60d0*/  LEPC R20, `(.L_x_96) ;  /* 0x000000001014794e */ /* 0x000fee0000000000 */
[----:B--2---:R-:W-:Y:S05]  /*60e0*/  CALL.ABS.NOINC R2 ;  /* 0x0000000002007343 */ /* 0x004fea0003c00000 */
.L_x_96:
[----:B------:R-:W-:Y:S01]  /*60f0*/  ISETP.NE.U32.AND P4, PT, R82, RZ, PT ;  /* 0x000000ff5200720c */ /* 0x000fe20003f85070 */
[----:B------:R-:W-:Y:S01]  /*6100*/  UISETP.NE.AND UP2, UPT, UR53, URZ, UPT ;  /* 0x000000ff3500728c */ /* 0x000fe2000bf45270 */
[----:B------:R-:W-:Y:S01]  /*6110*/  ISETP.NE.U32.AND P2, PT, RZ, UR38, PT ;  /* 0x00000026ff007c0c */ /* 0x000fe2000bf45070 */
[----:B------:R-:W-:Y:S01]  /*6120*/  UISETP.NE.U32.AND UP1, UPT, UR44, URZ, UPT ;  /* 0x000000ff2c00728c */ /* 0x000fe2000bf25070 */
[----:B------:R-:W-:Y:S01]  /*6130*/  ISETP.NE.AND.EX P4, PT, R83, RZ, PT, P4 ;  /* 0x000000ff5300720c */ /* 0x000fe20003f85340 */
[----:B------:R-:W-:Y:S01]  /*6140*/  UPLOP3.LUT UP0, UPT, UPT, UPT, UPT, 0x40, 0x4 ;  /* 0x000000000004789c */ /* 0x000fe20003f0e870 */
[----:B------:R-:W-:Y:S01]  /*6150*/  ISETP.NE.AND.EX P2, PT, RZ, UR39, PT, P2 ;  /* 0x00000027ff007c0c */ /* 0x000fe2000bf45320 */
[----:B------:R-:W-:Y:S01]  /*6160*/  UISETP.NE.AND.EX UP1, UPT, UR45, URZ, UPT, UP1 ;  /* 0x000000ff2d00728c */ /* 0x000fe2000bf25310 */
[----:B------:R-:W-:Y:S04]  /*6170*/  PLOP3.LUT P1, PT, PT, PT, UP2, 0x80, 0x8 ;  /* 0x000000000008781c */ /* 0x000fe80003f2f028 */
[----:B------:R-:W-:Y:S06]  /*6180*/  @UP2 UPLOP3.LUT UP0, UPT, UPT, UPT, UP1, 0x80, 0x8 ;  /* 0x000000000008289c */ /* 0x000fec0003f0f010 */
[----:B------:R-:W-:Y:S01]  /*6190*/  PLOP3.LUT P0, PT, PT, PT, UP0, 0x80, 0x8 ;  /* 0x000000000008781c */ /* 0x000fe20003f0f008 */
[----:B------:R-:W-:Y:S01]  /*61a0*/  @!UPT UIADD3 URZ, UPT, UPT, URZ, URZ, URZ ;  /* 0x000000fffffff290 */ /* 0x000fe2000fffe0ff */
[----:B------:R-:W-:Y:S11]  /*61b0*/  BRA.U !UP1, `(.L_x_98) ;  /* 0x0000000109387547 */ /* 0x000ff6000b800000 */
[----:B------:R-:W-:Y:S01]  /*61c0*/  UISETP.NE.U32.AND UP0, UPT, UR38, URZ, UPT ;  /* 0x000000ff2600728c */ /* 0x000fe2000bf05070 */
[----:B------:R-:W-:Y:S02]  /*61d0*/  HFMA2 R0, -RZ, RZ, 0, 5.9604644775390625e-08 ;  /* 0x00000001ff007431 */ /* 0x000fe400000001ff */
[----:B------:R-:W-:Y:S01]  /*61e0*/  IMAD.MOV.U32 R88, RZ, RZ, 0x1 ;  /* 0x00000001ff587424 */ /* 0x000fe200078e00ff */
[----:B------:R-:W-:Y:S06]  /*61f0*/  UISETP.NE.AND.EX UP0, UPT, UR39, URZ, UPT, UP0 ;  /* 0x000000ff2700728c */ /* 0x000fec000bf05300 */
[----:B------:R-:W-:Y:S05]  /*6200*/  PLOP3.LUT P3, PT, PT, PT, UP0, 0x80, 0x8 ;  /* 0x000000000008781c */ /* 0x000fea0003f6f008 */
[----:B------:R-:W1:Y:S01]  /*6210*/  @UP0 LDCU.64 UR6, c[0x0][0xc88] ;  /* 0x00019100ff0607ac */ /* 0x000e620008000a00 */
[----:B------:R-:W-:Y:S07]  /*6220*/  @UP0 UIMAD UR4, UR36, UR44, URZ ;  /* 0x0000002c240402a4 */ /* 0x000fee000f8e02ff */
[----:B------:R-:W-:Y:S01]  /*6230*/  @!P3 PRMT R88, R0, 0x7610, R88 ;  /* 0x000076100058b816 */ /* 0x000fe20000000058 */
[----:B-1----:R-:W-:Y:S03]  /*6240*/  @UP0 UIMAD.WIDE UR6, UR4, 0x4, UR6 ;  /* 0x00000004040608a5 */ /* 0x002fe6000f8e0206 */
[----:B------:R-:W1:Y:S03]  /*6250*/  @!UP0 LDCU UR4, c[0x0][0xc80] ;  /* 0x00019000ff0487ac */ /* 0x000e660008000800 */
[----:B------:R-:W-:Y:S01]  /*6260*/  IMAD.U32 R2, RZ, RZ, UR6 ;  /* 0x00000006ff027e24 */ /* 0x000fe2000f8e00ff */
[----:B------:R-:W-:Y:S05]  /*6270*/  MOV R3, UR7 ;  /* 0x0000000700037c02 */ /* 0x000fea0008000f00 */
[----:B-----5:R2:W5:Y:S02]  /*6280*/  @P3 LDG.E R49, desc[UR46][R2.64] ;  /* 0x0000002e02313981 */ /* 0x020564000c1e1900 */
[----:B-12---:R-:W-:Y:S02]  /*6290*/  @!P3 IMAD.U32 R49, RZ, RZ, UR4 ;  /* 0x00000004ff31be24 */ /* 0x006fe4000f8e00ff */
.L_x_98:
[----:B------:R-:W-:Y:S05]  /*62a0*/  @!P4 BRA `(.L_x_99) ;  /* 0x000000000020c947 */ /* 0x000fea0003800000 */
[----:B------:R-:W-:Y:S04]  /*62b0*/  ISETP.NE.U32.AND P3, PT, R80, RZ, PT ;  /* 0x000000ff5000720c */ /* 0x000fe80003f65070 */
[----:B------:R-:W-:Y:S11]  /*62c0*/  ISETP.NE.AND.EX P3, PT, R81, RZ, PT, P3 ;  /* 0x000000ff5100720c */ /* 0x000ff60003f65330 */
[----:B------:R-:W-:Y:S02]  /*62d0*/  @!UPT UIADD3 URZ, UPT, UPT, URZ, URZ, URZ ;  /* 0x000000fffffff290 */ /* 0x000fe4000fffe0ff */
[----:B------:R-:W1:Y:S01]  /*62e0*/  @P3 LDC.64 R2, c[0x0][0xca8] ;  /* 0x00032a00ff023b82 */ /* 0x000e620000000a00 */
[----:B------:R-:W-:Y:S04]  /*62f0*/  @P3 IMAD R0, R82, UR36, RZ ;  /* 0x0000002452003c24 */ /* 0x000fe8000f8e02ff */
[----:B-1----:R-:W-:Y:S05]  /*6300*/  @P3 IMAD.WIDE R2, R0, 0x4, R2 ;  /* 0x0000000400023825 */ /* 0x002fea00078e0202 */
[----:B-----5:R1:W5:Y:S02]  /*6310*/  @P3 LDG.E R47, desc[UR46][R2.64] ;  /* 0x0000002e022f3981 */ /* 0x020364000c1e1900 */
[----:B-1----:R-:W2:Y:S02]  /*6320*/  @!P3 LDC R47, c[0x0][0xca0] ;  /* 0x00032800ff2fbb82 */ /* 0x002ea40000000800 */
.L_x_99:
[----:B-----5:R-:W-:Y:S01]  /*6330*/  FSETP.NEU.AND P3, PT, R49, RZ, PT ;  /* 0x000000ff3100720b */ /* 0x020fe20003f6d000 */
[----:B------:R-:W-:Y:S01]  /*6340*/  ULOP3.LUT UR4, UR51, 0x1, URZ, 0x3c, !UPT ;  /* 0x0000000133047892 */ /* 0x000fe2000f8e3cff */
[----:B------:R-:W-:Y:S01]  /*6350*/  SEL R4, RZ, 0xffffffff, P2 ;  /* 0xffffffffff047807 */ /* 0x000fe20001000000 */
[----:B------:R-:W-:Y:S01]  /*6360*/  IMAD.U32 R72, RZ, RZ, UR56 ;  /* 0x00000038ff487e24 */ /* 0x000fe2000f8e00ff */
[----:B------:R-:W-:Y:S01]  /*6370*/  @P1 LOP3.LUT P2, RZ, R88, 0xff, RZ, 0xc0, !PT ;  /* 0x000000ff58ff1812 */ /* 0x000fe2000784c0ff */
[----:B------:R-:W-:Y:S01]  /*6380*/  IMAD.SHL.U32 R106, R94, 0x10, RZ ;  /* 0x000000105e6a7824 */ /* 0x000fe200078e00ff */
[----:B------:R-:W-:Y:S01]  /*6390*/  @P1 SEL R0, RZ, 0xffffffff, P3 ;  /* 0xffffffffff001807 */ /* 0x000fe20001800000 */
[----:B------:R-:W-:Y:S01]  /*63a0*/  IMAD.U32 R107, RZ, RZ, UR4 ;  /* 0x00000004ff6b7e24 */ /* 0x000fe2000f8e00ff */
[----:B------:R-:W-:Y:S01]  /*63b0*/  LEA R73, R45, UR48, 0x3 ;  /* 0x000000302d497c11 */ /* 0x000fe2000f8e18ff */
[----:B------:R-:W-:Y:S01]  /*63c0*/  IMAD.SHL.U32 R72, R72, 0x2000, RZ ;  /* 0x0000200048487824 */ /* 0x000fe200078e00ff */
[----:B------:R-:W-:Y:S01]  /*63d0*/  @P0 SEL R0, R4, R0, !P2 ;  /* 0x0000000004000207 */ /* 0x000fe20005000000 */
[----:B------:R-:W-:Y:S01]  /*63e0*/  IMAD.SHL.U32 R105, R93, 0x10, RZ ;  /* 0x000000105d697824 */ /* 0x000fe200078e00ff */
[----:B------:R-:W-:Y:S01]  /*63f0*/  PLOP3.LUT P2, PT, PT, PT, UP1, 0x80, 0x8 ;  /* 0x000000000008781c */ /* 0x000fe20003f4f018 */
[----:B------:R-:W-:Y:S01]  /*6400*/  IMAD.IADD R67, R99, 0x1, R72 ;  /* 0x0000000163437824 */ /* 0x000fe200078e0248 */
[----:B------:R-:W-:Y:S01]  /*6410*/  @P1 LOP3.LUT R0, R0, 0x1, RZ, 0xc0, !PT ;  /* 0x0000000100001812 */ /* 0x000fe200078ec0ff */
[----:B------:R-:W-:Y:S01]  /*6420*/  BSSY B1, `(.L_x_100) ;  /* 0x0000039000017945 */ /* 0x000fe20003800000 */
[----:B------:R-:W-:Y:S01]  /*6430*/  LOP3.LUT P4, R102, R88, 0xff, RZ, 0xc0, !PT ;  /* 0x000000ff58667812 */ /* 0x000fe2000788c0ff */
[----:B------:R-:W-:Y:S01]  /*6440*/  IMAD.IADD R66, R67, 0x1, R106 ;  /* 0x0000000143427824 */ /* 0x000fe200078e026a */
[----:B------:R-:W-:Y:S01]  /*6450*/  ISETP.NE.U32.OR P5, PT, R0, 0x1, !P1 ;  /* 0x000000010000780c */ /* 0x000fe20004fa5470 */
[----:B------:R-:W-:Y:S01]  /*6460*/  IMAD.U32 R0, RZ, RZ, UR56 ;  /* 0x00000038ff007e24 */ /* 0x000fe2000f8e00ff */
[----:B------:R-:W-:Y:S01]  /*6470*/  SEL R3, RZ, 0xffffffff, P3 ;  /* 0xffffffffff037807 */ /* 0x000fe20001800000 */
[----:B------:R-:W-:Y:S01]  /*6480*/  IMAD.MOV.U32 R75, RZ, RZ, 0x1 ;  /* 0x00000001ff4b7424 */ /* 0x000fe200078e00ff */
[----:B------:R-:W-:Y:S01]  /*6490*/  P2R R104, PR, RZ, 0x20 ;  /* 0x00000020ff687803 */ /* 0x000fe20000000000 */
[----:B------:R-:W-:Y:S01]  /*64a0*/  IMAD R48, R45, 0x40, R46 ;  /* 0x000000402d307824 */ /* 0x000fe200078e022e */
[----:B------:R-:W-:Y:S01]  /*64b0*/  LEA R0, R0, UR48, 0x3 ;  /* 0x0000003000007c11 */ /* 0x000fe2000f8e18ff */
[----:B------:R-:W-:Y:S01]  /*64c0*/  IMAD.U32 R74, RZ, RZ, UR56 ;  /* 0x00000038ff4a7e24 */ /* 0x000fe2000f8e00ff */
[----:B------:R-:W-:Y:S02]  /*64d0*/  @P2 SEL R3, R4, R3, !P4 ;  /* 0x0000000304032207 */ /* 0x000fe40006000000 */
[----:B------:R-:W-:Y:S02]  /*64e0*/  CS2R R78, SRZ ;  /* 0x00000000004e7805 */ /* 0x000fe4000001ff00 */
[----:B------:R-:W-:Y:S02]  /*64f0*/  CS2R R76, SRZ ;  /* 0x00000000004c7805 */ /* 0x000fe4000001ff00 */
[----:B------:R-:W-:Y:S02]  /*6500*/  CS2R R70, SRZ ;  /* 0x0000000000467805 */ /* 0x000fe4000001ff00 */
[----:B------:R-:W-:Y:S02]  /*6510*/  LOP3.LUT R3, R3, 0x1, RZ, 0xc0, !PT ;  /* 0x0000000103037812 */ /* 0x000fe400078ec0ff */
[----:B------:R-:W-:Y:S02]  /*6520*/  CS2R R68, SRZ ;  /* 0x0000000000447805 */ /* 0x000fe4000001ff00 */
[----:B------:R-:W-:Y:S02]  /*6530*/  @P5 SHF.L.U32 R2, R107, 0x1f, RZ ;  /* 0x0000001f6b025819 */ /* 0x000fe400000006ff */
[----:B------:R-:W-:Y:S02]  /*6540*/  CS2R R62, SRZ ;  /* 0x00000000003e7805 */ /* 0x000fe4000001ff00 */
[----:B------:R-:W-:Y:S02]  /*6550*/  ISETP.NE.U32.AND P2, PT, R3, 0x1, PT ;  /* 0x000000010300780c */ /* 0x000fe40003f45070 */
[----:B------:R-:W-:Y:S01]  /*6560*/  CS2R R60, SRZ ;  /* 0x00000000003c7805 */ /* 0x000fe2000001ff00 */
[----:B------:R1:W3:Y:S01]  /*6570*/  @P5 SYNCS.PHASECHK.TRANS64.TRYWAIT P1, [R0+URZ+0x70], R2 ;  /* 0x00007002000055a7 */ /* 0x0002e200080211ff */
[----:B------:R-:W-:Y:S02]  /*6580*/  CS2R R58, SRZ ;  /* 0x00000000003a7805 */ /* 0x000fe4000001ff00 */
[----:B------:R-:W-:Y:S02]  /*6590*/  P2R R108, PR, RZ, 0x4 ;  /* 0x00000004ff6c7803 */ /* 0x000fe40000000000 */
[----:B------:R-:W-:Y:S01]  /*65a0*/  CS2R R56, SRZ ;  /* 0x0000000000387805 */ /* 0x000fe2000001ff00 */
[----:B------:R-:W-:Y:S02]  /*65b0*/  IMAD.IADD R65, R67, 0x1, R105 ;  /* 0x0000000143417824 */ /* 0x000fe400078e0269 */
[----:B------:R-:W-:Y:S01]  /*65c0*/  IMAD.IADD R64, R98, 0x1, R66 ;  /* 0x0000000162407824 */ /* 0x000fe200078e0242 */
[----:B-1----:R-:W-:Y:S04]  /*65d0*/  SHF.L.U32 R2, R97, 0x1f, RZ ;  /* 0x0000001f61027819 */ /* 0x002fe800000006ff */
[----:B------:R1:W4:Y:S01]  /*65e0*/  SYNCS.PHASECHK.TRANS64.TRYWAIT P0, [R73+URZ+0xd0], R2 ;  /* 0x0000d002490075a7 */ /* 0x00032200080011ff */
[----:B---3--:R-:W-:Y:S01]  /*65f0*/  @P5 SEL R75, RZ, 0x1, !P1 ;  /* 0x00000001ff4b5807 */ /* 0x008fe20004800000 */
[----:B-1----:R-:W-:Y:S06]  /*6600*/  @!P5 BRA `(.L_x_101) ;  /* 0x000000000068d947 */ /* 0x002fec0003800000 */
[----:B------:R-:W-:Y:S01]  /*6610*/  ISETP.NE.AND P1, PT, R75, RZ, PT ;  /* 0x000000ff4b00720c */ /* 0x000fe20003f25270 */
[----:B------:R-:W-:Y:S01]  /*6620*/  BSSY B0, `(.L_x_102) ;  /* 0x000000d000007945 */ /* 0x000fe20003800000 */
[----:B------:R-:W-:Y:S02]  /*6630*/  CS2R R58, SRZ ;  /* 0x00000000003a7805 */ /* 0x000fe4000001ff00 */
[----:B------:R-:W-:Y:S02]  /*6640*/  CS2R R56, SRZ ;  /* 0x0000000000387805 */ /* 0x000fe4000001ff00 */
[----:B------:R-:W-:Y:S02]  /*6650*/  CS2R R62, SRZ ;  /* 0x00000000003e7805 */ /* 0x000fe4000001ff00 */
[----:B------:R-:W-:Y:S02]  /*6660*/  CS2R R60, SRZ ;  /* 0x00000000003c7805 */ /* 0x000fe4000001ff00 */
[----:B------:R-:W-:Y:S02]  /*6670*/  CS2R R70, SRZ ;  /* 0x0000000000467805 */ /* 0x000fe4000001ff00 */
[----:B------:R-:W-:Y:S02]  /*6680*/  CS2R R68, SRZ ;  /* 0x0000000000447805 */ /* 0x000fe4000001ff00 */
[----:B------:R-:W-:Y:S02]  /*6690*/  CS2R R78, SRZ ;  /* 0x00000000004e7805 */ /* 0x000fe4000001ff00 */
[----:B------:R-:W-:Y:S01]  /*66a0*/  CS2R R76, SRZ ;  /* 0x00000000004c7805 */ /* 0x000fe2000001ff00 */
[----:B------:R-:W-:Y:S06]  /*66b0*/  @P1 BRA `(.L_x_103) ;  /* 0x00000000000c1947 */ /* 0x000fec0003800000 */
[----:B------:R-:W-:Y:S04]  /*66c0*/  SHF.L.U32 R3, R107, 0x1f, RZ ;  /* 0x0000001f6b037819 */ /* 0x000fe800000006ff */
[----:B------:R-:W1:Y:S02]  /*66d0*/  SYNCS.PHASECHK.TRANS64.TRYWAIT P1, [R0+URZ+0x70], R3 ;  /* 0x00007003000075a7 */ /* 0x000e6400080211ff */
[----:B-1----:R-:W-:Y:S05]  /*66e0*/  @!P1 BRA `(.L_x_104) ;  /* 0x0000002400649947 */ /* 0x002fea0003800000 */
.L_x_103:
[----:B------:R-:W-:Y:S05]  /*66f0*/  BSYNC B0 ;  /* 0x0000000000007941 */ /* 0x000fea0003800000 */
.L_x_102:
[----:B------:R-:W-:Y:S01]  /*6700*/  ISETP.NE.AND P1, PT, R108, RZ, PT ;  /* 0x000000ff6c00720c */ /* 0x000fe20003f25270 */
[----:B------:R-:W-:Y:S04]  /*6710*/  UIADD3 UR5, UPT, UPT, UR56, 0x1, URZ ;  /* 0x0000000138057890 */ /* 0x000fe8000fffe0ff */
[----:B------:R-:W-:Y:S04]  /*6720*/  UISETP.NE.AND UP0, UPT, UR5, 0x3, UPT ;  /* 0x000000030500788c */ /* 0x000fe8000bf05270 */
[----:B------:R-:W-:Y:S02]  /*6730*/  USEL UR4, URZ, 0x1, UP0 ;  /* 0x00000001ff047887 */ /* 0x000fe40008000000 */
[----:B------:R-:W-:Y:S02]  /*6740*/  USEL UR5, UR5, URZ, UP0 ;  /* 0x000000ff05057287 */ /* 0x000fe40008000000 */
[----:B------:R3:W1:Y:S02]  /*6750*/  @P1 LDS.128 R56, [R67] ;  /* 0x0000000043381984 */ /* 0x0006640000000c00 */
[----:B------:R-:W-:Y:S02]  /*6760*/  LOP3.LUT R107, R107, UR4, RZ, 0x3c, !PT ;  /* 0x000000046b6b7c12 */ /* 0x000fe4000f8e3cff */
[----:B------:R3:W1:Y:S01]  /*6770*/  @P1 LDS.128 R60, [R66+0x10] ;  /* 0x00001000423c1984 */ /* 0x0006620000000c00 */
[----:B------:R-:W-:Y:S03]  /*6780*/  IMAD.U32 R74, RZ, RZ, UR5 ;  /* 0x00000005ff4a7e24 */ /* 0x000fe6000f8e00ff */
[----:B------:R3:W1:Y:S04]  /*6790*/  @P1 LDS.128 R68, [R65+0x20] ;  /* 0x0000200041441984 */ /* 0x0006680000000c00 */
[----:B------:R3:W1:Y:S02]  /*67a0*/  @P1 LDS.128 R76, [R64+0x10] ;  /* 0x00001000404c1984 */ /* 0x0006640000000c00 */
.L_x_101:
[----:B------:R-:W-:Y:S05]  /*67b0*/  BSYNC B1 ;  /* 0x0000000000017941 */ /* 0x000fea0003800000 */
.L_x_100:
[----:B-1----:R-:W-:Y:S04]  /*67c0*/  SHF.R.U32.HI R0, RZ, 0x15, R48 ;  /* 0x00000015ff007819 */ /* 0x002fe80000011630 */
[----:B------:R-:W-:Y:S01]  /*67d0*/  LOP3.LUT P1, RZ, R0, 0x3, R92, 0x48, !PT ;  /* 0x0000000300ff7812 */ /* 0x000fe2000782485c */
[----:B------:R-:W-:Y:S01]  /*67e0*/  @!UPT UIADD3 URZ, UPT, UPT, URZ, URZ, URZ ;  /* 0x000000fffffff290 */ /* 0x000fe2000fffe0ff */
[----:B----4-:R-:W-:Y:S11]  /*67f0*/  @P0 BRA `(.L_x_105) ;  /* 0x0000000000080947 */ /* 0x010ff60003800000 */
[----:B------:R-:W1:Y:S02]  /*6800*/  SYNCS.PHASECHK.TRANS64.TRYWAIT P0, [R73+URZ+0xd0], R2 ;  /* 0x0000d002490075a7 */ /* 0x000e6400080011ff */
[----:B-1----:R-:W-:Y:S05]  /*6810*/  @!P0 BRA `(.L_x_106) ;  /* 0x00000024002c8947 */ /* 0x002fea0003800000 */
.L_x_105:
[----:B------:R-:W-:Y:S05]  /*6820*/  @!P1 BRA `(.L_x_107) ;  /* 0x0000000000409947 */ /* 0x000fea0003800000 */
[----:B------:R-:W4:Y:S01]  /*6830*/  LDCU.64 UR8, c[0x4][0x70] ;  /* 0x01000e00ff0877ac */ /* 0x000f220008000a00 */
[----:B------:R-:W-:Y:S01]  /*6840*/  MOV R3, 0x0 ;  /* 0x0000000000037802 */ /* 0x000fe20000000f00 */
[----:B------:R-:W-:Y:S02]  /*6850*/  HFMA2 R12, -RZ, RZ, 0, 5.9604644775390625e-08 ;  /* 0x00000001ff0c7431 */ /* 0x000fe400000001ff */
[----:B------:R-:W-:Y:S02]  /*6860*/  IMAD.MOV.U32 R8, RZ, RZ, 0x192 ;  /* 0x00000192ff087424 */ /* 0x000fe400078e00ff */
[----:B------:R-:W-:Y:S01]  /*6870*/  IMAD.MOV.U32 R13, RZ, RZ, RZ ;  /* 0x000000ffff0d7224 */ /* 0x000fe200078e00ff */
[----:B------:R-:W5:Y:S01]  /*6880*/  LDCU.64 UR6, c[0x4][0x78] ;  /* 0x01000f00ff0677ac */ /* 0x000f620008000a00 */
[----:B-1----:R-:W1:Y:S01]  /*6890*/  LDC.64 R2, c[0x4][R3] ;  /* 0x0100000003027b82 */ /* 0x002e620000000a00 */
[----:B------:R-:W2:Y:S01]  /*68a0*/  LDCU.64 UR4, c[0x4][0x10] ;  /* 0x01000200ff0477ac */ /* 0x000ea20008000a00 */
[----:B----4-:R-:W-:Y:S01]  /*68b0*/  MOV R5, UR9 ;  /* 0x0000000900057c02 */ /* 0x010fe20008000f00 */
[----:B------:R-:W-:Y:S01]  /*68c0*/  IMAD.U32 R4, RZ, RZ, UR8 ;  /* 0x00000008ff047e24 */ /* 0x000fe2000f8e00ff */
[----:B-----5:R-:W-:Y:S01]  /*68d0*/  MOV R7, UR7 ;  /* 0x0000000700077c02 */ /* 0x020fe20008000f00 */
[----:B------:R-:W-:Y:S01]  /*68e0*/  IMAD.U32 R6, RZ, RZ, UR6 ;  /* 0x00000006ff067e24 */ /* 0x000fe2000f8e00ff */
[----:B--2---:R-:W-:Y:S01]  /*68f0*/  MOV R11, UR5 ;  /* 0x00000005000b7c02 */ /* 0x004fe20008000f00 */
[----:B------:R-:W-:Y:S02]  /*6900*/  IMAD.U32 R10, RZ, RZ, UR4 ;  /* 0x00000004ff0a7e24 */ /* 0x000fe4000f8e00ff */
[----:B------:R-:W-:Y:S07]  /*6910*/  LEPC R20, `(.L_x_107) ;  /* 0x000000001014794e */ /* 0x000fee0000000000 */
[----:B-1-3--:R-:W-:Y:S05]  /*6920*/  CALL.ABS.NOINC R2 ;  /* 0x0000000002007343 */ /* 0x00afea0003c00000 */
.L_x_107:
[----:B------:R-:W-:Y:S01]  /*6930*/  SHF.L.U32 R50, R56, 0x10, RZ ;  /* 0x0000001038327819 */ /* 0x000fe200000006ff */
[----:B------:R-:W-:Y:S05]  /*6940*/  WARPSYNC.ALL ;  /* 0x0000000000007948 */ /* 0x000fea0003800000 */
[----:B------:R-:W-:Y:S01]  /*6950*/  R2UR UR4, R48 ;  /* 0x00000000300472ca */ /* 0x000fe200000e0000 */
[----:B------:R-:W-:Y:S01]  /*6960*/  BSSY.RECONVERGENT B0, `(.L_x_108) ;  /* 0x0000085000007945 */ /* 0x000fe20003800200 */
[----:B------:R-:W-:Y:S02]  /*6970*/  LOP3.LUT R51, R56, 0xffff0000, RZ, 0xc0, !PT ;  /* 0xffff000038337812 */ /* 0x000fe400078ec0ff */
[----:B------:R-:W-:Y:S02]  /*6980*/  SHF.L.U32 R52, R57, 0x10, RZ ;  /* 0x0000001039347819 */ /* 0x000fe400000006ff */
[----:B------:R-:W-:Y:S07]  /*6990*/  ISETP.NE.AND P0, PT, R100, RZ, PT ;  /* 0x000000ff6400720c */ /* 0x000fee0003f05270 */
[----:B------:R-:W2:Y:S02]  /*69a0*/  LDTM.x32 R4, tmem[UR4] ;  /* 0x00000004000479ee */ /* 0x000ea400082c0000 */
[C---:B--2---:R-:W-:Y:S01]  /*69b0*/  FMUL R0, R47.reuse, R4 ;  /* 0x000000042f007220 */ /* 0x044fe20000400000 */
[C---:B-1----:R-:W-:Y:S01]  /*69c0*/  FMUL R2, R47.reuse, R5 ;  /* 0x000000052f027220 */ /* 0x042fe20000400000 */
[C---:B------:R-:W-:Y:S01]  /*69d0*/  FMUL R4, R47.reuse, R8 ;  /* 0x000000082f047220 */ /* 0x040fe20000400000 */
[C---:B------:R-:W-:Y:S01]  /*69e0*/  FMUL R3, R47.reuse, R6 ;  /* 0x000000062f037220 */ /* 0x040fe20000400000 */
[C---:B------:R-:W-:Y:S01]  /*69f0*/  FMUL R5, R47.reuse, R9 ;  /* 0x000000092f057220 */ /* 0x040fe20000400000 */
[C---:B------:R-:W-:Y:S01]  /*6a00*/  FMUL R8, R47.reuse, R12 ;  /* 0x0000000c2f087220 */ /* 0x040fe20000400000 */
[C---:B------:R-:W-:Y:S01]  /*6a10*/  FMUL R6, R47.reuse, R10 ;  /* 0x0000000a2f067220 */ /* 0x040fe20000400000 */
[C---:B------:R-:W-:Y:S01]  /*6a20*/  FMUL R9, R47.reuse, R13 ;  /* 0x0000000d2f097220 */ /* 0x040fe20000400000 */
[----:B------:R-:W-:Y:S01]  /*6a30*/  FMUL R12, R47, R16 ;  /* 0x000000102f0c7220 */ /* 0x000fe20000400000 */
[----:B------:R-:W-:Y:S01]  /*6a40*/  FFMA R0, R49, R50, R0 ;  /* 0x0000003231007223 */ /* 0x000fe20000000000 */
[C---:B------:R-:W-:Y:S01]  /*6a50*/  FMUL R10, R47.reuse, R14 ;  /* 0x0000000e2f0a7220 */ /* 0x040fe20000400000 */
[C---:B------:R-:W-:Y:S01]  /*6a60*/  FMUL R13, R47.reuse, R17 ;  /* 0x000000112f0d7220 */ /* 0x040fe20000400000 */
[----:B------:R-:W-:Y:S01]  /*6a70*/  FMUL R16, R47, R20 ;  /* 0x000000142f107220 */ /* 0x000fe20000400000 */
[----:B------:R-:W-:Y:S01]  /*6a80*/  FFMA R2, R49, R51, R2 ;  /* 0x0000003331027223 */ /* 0x000fe20000000002 */
[C---:B------:R-:W-:Y:S01]  /*6a90*/  FMUL R14, R47.reuse, R18 ;  /* 0x000000122f0e7220 */ /* 0x040fe20000400000 */
[C---:B------:R-:W-:Y:S01]  /*6aa0*/  FMUL R17, R47.reuse, R21 ;  /* 0x000000152f117220 */ /* 0x040fe20000400000 */
[C---:B------:R-:W-:Y:S01]  /*6ab0*/  FMUL R20, R47.reuse, R24 ;  /* 0x000000182f147220 */ /* 0x040fe20000400000 */
[C---:B------:R-:W-:Y:S01]  /*6ac0*/  FMUL R18, R47.reuse, R22 ;  /* 0x000000162f127220 */ /* 0x040fe20000400000 */
[C---:B------:R-:W-:Y:S01]  /*6ad0*/  FMUL R21, R47.reuse, R25 ;  /* 0x000000192f157220 */ /* 0x040fe20000400000 */
[C---:B------:R-:W-:Y:S01]  /*6ae0*/  FMUL R24, R47.reuse, R28 ;  /* 0x0000001c2f187220 */ /* 0x040fe20000400000 */
[C---:B------:R-:W-:Y:S01]  /*6af0*/  FMUL R22, R47.reuse, R26 ;  /* 0x0000001a2f167220 */ /* 0x040fe20000400000 */
[C---:B------:R-:W-:Y:S01]  /*6b00*/  FMUL R25, R47.reuse, R29 ;  /* 0x0000001d2f197220 */ /* 0x040fe20000400000 */
[----:B------:R-:W-:Y:S01]  /*6b10*/  FMUL R28, R47, R32 ;  /* 0x000000202f1c7220 */ /* 0x000fe20000400000 */
[----:B------:R-:W-:Y:S01]  /*6b20*/  LOP3.LUT R32, R57, 0xffff0000, RZ, 0xc0, !PT ;  /* 0xffff000039207812 */ /* 0x000fe200078ec0ff */
[C---:B------:R-:W-:Y:S01]  /*6b30*/  FMUL R26, R47.reuse, R30 ;  /* 0x0000001e2f1a7220 */ /* 0x040fe20000400000 */
[----:B------:R-:W-:Y:S01]  /*6b40*/  FMUL R29, R47, R33 ;  /* 0x000000212f1d7220 */ /* 0x000fe20000400000 */
[----:B------:R-:W-:Y:S01]  /*6b50*/  SHF.L.U32 R33, R58, 0x10, RZ ;  /* 0x000000103a217819 */ /* 0x000fe200000006ff */
[----:B------:R-:W-:Y:S01]  /*6b60*/  FFMA R3, R49, R52, R3 ;  /* 0x0000003431037223 */ /* 0x000fe20000000003 */
[----:B------:R-:W-:Y:S01]  /*6b70*/  F2FP.BF16.F32.PACK_AB R52, R2, R0 ;  /* 0x000000000234723e */ /* 0x000fe200000010ff */
[----:B------:R-:W-:Y:S01]  /*6b80*/  FMUL R7, R47, R7 ;  /* 0x000000072f077220 */ /* 0x000fe20000400000 */
[----:B------:R-:W-:Y:S01]  /*6b90*/  SHF.L.U32 R0, R59, 0x10, RZ ;  /* 0x000000103b007819 */ /* 0x000fe200000006ff */
[----:B------:R-:W-:Y:S01]  /*6ba0*/  FMUL R30, R47, R34 ;  /* 0x000000222f1e7220 */ /* 0x000fe20000400000 */
[----:B------:R-:W-:Y:S01]  /*6bb0*/  LOP3.LUT R34, R58, 0xffff0000, RZ, 0xc0, !PT ;  /* 0xffff00003a227812 */ /* 0x000fe200078ec0ff */
[----:B------:R-:W-:Y:S01]  /*6bc0*/  FFMA R7, R49, R32, R7 ;  /* 0x0000002031077223 */ /* 0x000fe20000000007 */
[----:B------:R-:W-:Y:S01]  /*6bd0*/  LOP3.LUT R2, R59, 0xffff0000, RZ, 0xc0, !PT ;  /* 0xffff00003b027812 */ /* 0x000fe200078ec0ff */
[----:B------:R-:W-:Y:S01]  /*6be0*/  FFMA R4, R49, R33, R4 ;  /* 0x0000002131047223 */ /* 0x000fe20000000004 */
[----:B------:R-:W-:Y:S01]  /*6bf0*/  FMUL R11, R47, R11 ;  /* 0x0000000b2f0b7220 */ /* 0x000fe20000400000 */
[----:B------:R-:W-:Y:S01]  /*6c00*/  FFMA R5, R49, R34, R5 ;  /* 0x0000002231057223 */ /* 0x000fe20000000005 */
[----:B------:R-:W-:Y:S01]  /*6c10*/  F2FP.BF16.F32.PACK_AB R53, R7, R3 ;  /* 0x000000030735723e */ /* 0x000fe200000010ff */
[C---:B------:R-:W-:Y:S01]  /*6c20*/  FFMA R6, R49.reuse, R0, R6 ;  /* 0x0000000031067223 */ /* 0x040fe20000000006 */
[C---:B------:R-:W-:Y:S01]  /*6c30*/  SHF.L.U32 R0, R60.reuse, 0x10, RZ ;  /* 0x000000103c007819 */ /* 0x040fe200000006ff */
[----:B------:R-:W-:Y:S01]  /*6c40*/  FFMA R11, R49, R2, R11 ;  /* 0x00000002310b7223 */ /* 0x000fe2000000000b */
[----:B------:R-:W-:Y:S01]  /*6c50*/  LOP3.LUT R2, R60, 0xffff0000, RZ, 0xc0, !PT ;  /* 0xffff00003c027812 */ /* 0x000fe200078ec0ff */
[----:B------:R-:W-:Y:S01]  /*6c60*/  FMUL R15, R47, R15 ;  /* 0x0000000f2f0f7220 */ /* 0x000fe20000400000 */
[----:B------:R-:W-:Y:S01]  /*6c70*/  SHF.L.U32 R3, R61, 0x10, RZ ;  /* 0x000000103d037819 */ /* 0x000fe200000006ff */
[----:B------:R-:W-:Y:S01]  /*6c80*/  FFMA R8, R49, R0, R8 ;  /* 0x0000000031087223 */ /* 0x000fe20000000008 */
[----:B------:R-:W-:Y:S01]  /*6c90*/  LOP3.LUT R0, R61, 0xffff0000, RZ, 0xc0, !PT ;  /* 0xffff00003d007812 */ /* 0x000fe200078ec0ff */
[C---:B------:R-:W-:Y:S01]  /*6ca0*/  FFMA R9, R49.reuse, R2, R9 ;  /* 0x0000000231097223 */ /* 0x040fe20000000009 */
[C---:B------:R-:W-:Y:S01]  /*6cb0*/  SHF.L.U32 R2, R62.reuse, 0x10, RZ ;  /* 0x000000103e027819 */ /* 0x040fe200000006ff */
[----:B------:R-:W-:Y:S01]  /*6cc0*/  FFMA R10, R49, R3, R10 ;  /* 0x00000003310a7223 */ /* 0x000fe2000000000a */
[----:B------:R-:W-:Y:S01]  /*6cd0*/  SHF.L.U32 R3, R63, 0x10, RZ ;  /* 0x000000103f037819 */ /* 0x000fe200000006ff */
[C---:B------:R-:W-:Y:S01]  /*6ce0*/  FFMA R15, R49.reuse, R0, R15 ;  /* 0x00000000310f7223 */ /* 0x040fe2000000000f */
[----:B------:R-:W-:Y:S01]  /*6cf0*/  LOP3.LUT R0, R62, 0xffff0000, RZ, 0xc0, !PT ;  /* 0xffff00003e007812 */ /* 0x000fe200078ec0ff */
[----:B------:R-:W-:Y:S01]  /*6d00*/  FFMA R12, R49, R2, R12 ;  /* 0x00000002310c7223 */ /* 0x000fe2000000000c */
[C---:B------:R-:W-:Y:S01]  /*6d10*/  SHF.L.U32 R2, R68.reuse, 0x10, RZ ;  /* 0x0000001044027819 */ /* 0x040fe200000006ff */
[----:B------:R-:W-:Y:S01]  /*6d20*/  FMUL R19, R47, R19 ;  /* 0x000000132f137220 */ /* 0x000fe20000400000 */
[----:B------:R-:W-:Y:S01]  /*6d30*/  F2FP.BF16.F32.PACK_AB R54, R5, R4 ;  /* 0x000000040536723e */ /* 0x000fe200000010ff */
[----:B------:R-:W-:Y:S01]  /*6d40*/  FFMA R13, R49, R0, R13 ;  /* 0x00000000310d7223 */ /* 0x000fe2000000000d */
[----:B------:R-:W-:Y:S01]  /*6d50*/  LOP3.LUT R0, R63, 0xffff0000, RZ, 0xc0, !PT ;  /* 0xffff00003f007812 */ /* 0x000fe200078ec0ff */
[----:B------:R-:W-:Y:S01]  /*6d60*/  FFMA R14, R49, R3, R14 ;  /* 0x00000003310e7223 */ /* 0x000fe2000000000e */
[----:B------:R-:W-:Y:S01]  /*6d70*/  LOP3.LUT R3, R68, 0xffff0000, RZ, 0xc0, !PT ;  /* 0xffff000044037812 */ /* 0x000fe200078ec0ff */
[----:B------:R-:W-:Y:S01]  /*6d80*/  FMUL R23, R47, R23 ;  /* 0x000000172f177220 */ /* 0x000fe20000400000 */
[----:B------:R-:W-:Y:S01]  /*6d90*/  F2FP.BF16.F32.PACK_AB R55, R11, R6 ;  /* 0x000000060b37723e */ /* 0x000fe200000010ff */
[----:B------:R-:W-:Y:S01]  /*6da0*/  FFMA R19, R49, R0, R19 ;  /* 0x0000000031137223 */ /* 0x000fe20000000013 */
[----:B------:R-:W-:Y:S01]  /*6db0*/  SHF.L.U32 R0, R69, 0x10, RZ ;  /* 0x0000001045007819 */ /* 0x000fe200000006ff */
[----:B------:R-:W-:Y:S01]  /*6dc0*/  FFMA R16, R49, R2, R16 ;  /* 0x0000000231107223 */ /* 0x000fe20000000010 */
[----:B------:R-:W-:Y:S01]  /*6dd0*/  LOP3.LUT R2, R69, 0xffff0000, RZ, 0xc0, !PT ;  /* 0xffff000045027812 */ /* 0x000fe200078ec0ff */
[----:B------:R-:W-:Y:S01]  /*6de0*/  FFMA R17, R49, R3, R17 ;  /* 0x0000000331117223 */ /* 0x000fe20000000011 */
[----:B------:R-:W-:Y:S01]  /*6df0*/  SHF.L.U32 R3, R71, 0x10, RZ ;  /* 0x0000001047037819 */ /* 0x000fe200000006ff */
[----:B------:R-:W-:Y:S01]  /*6e00*/  FFMA R18, R49, R0, R18 ;  /* 0x0000000031127223 */ /* 0x000fe20000000012 */
[C---:B------:R-:W-:Y:S01]  /*6e10*/  SHF.L.U32 R0, R70.reuse, 0x10, RZ ;  /* 0x0000001046007819 */ /* 0x040fe200000006ff */
[----:B------:R1:W-:Y:S01]  /*6e20*/  STS.128 [R67], R52 ;  /* 0x0000003443007388 */ /* 0x0003e20000000c00 */
[----:B------:R-:W-:Y:S01]  /*6e30*/  F2FP.BF16.F32.PACK_AB R8, R9, R8 ;  /* 0x000000080908723e */ /* 0x000fe200000010ff */
[C---:B------:R-:W-:Y:S01]  /*6e40*/  FFMA R23, R49.reuse, R2, R23 ;  /* 0x0000000231177223 */ /* 0x040fe20000000017 */
[----:B------:R-:W-:Y:S01]  /*6e50*/  LOP3.LUT R2, R70, 0xffff0000, RZ, 0xc0, !PT ;  /* 0xffff000046027812 */ /* 0x000fe200078ec0ff */
[----:B------:R-:W-:Y:S01]  /*6e60*/  FFMA R20, R49, R0, R20 ;  /* 0x0000000031147223 */ /* 0x000fe20000000014 */
[----:B------:R-:W-:Y:S01]  /*6e70*/  LOP3.LUT R0, R71, 0xffff0000, RZ, 0xc0, !PT ;  /* 0xffff000047007812 */ /* 0x000fe200078ec0ff */
[----:B------:R-:W-:Y:S01]  /*6e80*/  FMUL R27, R47, R27 ;  /* 0x0000001b2f1b7220 */ /* 0x000fe20000400000 */
[----:B------:R-:W-:Y:S01]  /*6e90*/  F2FP.BF16.F32.PACK_AB R9, R15, R10 ;  /* 0x0000000a0f09723e */ /* 0x000fe200000010ff */
[C---:B------:R-:W-:Y:S01]  /*6ea0*/  FFMA R21, R49.reuse, R2, R21 ;  /* 0x0000000231157223 */ /* 0x040fe20000000015 */
[C---:B------:R-:W-:Y:S01]  /*6eb0*/  FFMA R22, R49.reuse, R3, R22 ;  /* 0x0000000331167223 */ /* 0x040fe20000000016 */
[----:B------:R-:W-:Y:S01]  /*6ec0*/  FFMA R27, R49, R0, R27 ;  /* 0x00000000311b7223 */ /* 0x000fe2000000001b */
[C---:B------:R-:W-:Y:S01]  /*6ed0*/  SHF.L.U32 R2, R76.reuse, 0x10, RZ ;  /* 0x000000104c027819 */ /* 0x040fe200000006ff */
[C---:B------:R-:W-:Y:S01]  /*6ee0*/  FMUL R31, R47.reuse, R31 ;  /* 0x0000001f2f1f7220 */ /* 0x040fe20000400000 */
[----:B------:R-:W-:Y:S01]  /*6ef0*/  LOP3.LUT R0, R76, 0xffff0000, RZ, 0xc0, !PT ;  /* 0xffff00004c007812 */ /* 0x000fe200078ec0ff */
[----:B------:R-:W-:Y:S01]  /*6f00*/  FMUL R35, R47, R35 ;  /* 0x000000232f237220 */ /* 0x000fe20000400000 */
[----:B------:R-:W-:Y:S01]  /*6f10*/  SHF.L.U32 R3, R77, 0x10, RZ ;  /* 0x000000104d037819 */ /* 0x000fe200000006ff */
[----:B------:R-:W-:Y:S01]  /*6f20*/  FFMA R24, R49, R2, R24 ;  /* 0x0000000231187223 */ /* 0x000fe20000000018 */
[----:B------:R-:W-:Y:S01]  /*6f30*/  F2FP.BF16.F32.PACK_AB R10, R13, R12 ;  /* 0x0000000c0d0a723e */ /* 0x000fe200000010ff */
[----:B------:R-:W-:Y:S01]  /*6f40*/  FFMA R25, R49, R0, R25 ;  /* 0x0000000031197223 */ /* 0x000fe20000000019 */
[----:B------:R-:W-:Y:S01]  /*6f50*/  F2FP.BF16.F32.PACK_AB R11, R19, R14 ;  /* 0x0000000e130b723e */ /* 0x000fe200000010ff */
[----:B------:R-:W-:Y:S01]  /*6f60*/  FFMA R26, R49, R3, R26 ;  /* 0x00000003311a7223 */ /* 0x000fe2000000001a */
[----:B------:R-:W-:Y:S02]  /*6f70*/  LOP3.LUT R0, R77, 0xffff0000, RZ, 0xc0, !PT ;  /* 0xffff00004d007812 */ /* 0x000fe400078ec0ff */
[C---:B------:R-:W-:Y:S01]  /*6f80*/  SHF.L.U32 R2, R78.reuse, 0x10, RZ ;  /* 0x000000104e027819 */ /* 0x040fe200000006ff */
[----:B------:R1:W-:Y:S01]  /*6f90*/  STS.128 [R66+0x10], R8 ;  /* 0x0000100842007388 */ /* 0x0003e20000000c00 */
[----:B------:R-:W-:Y:S01]  /*6fa0*/  LOP3.LUT R3, R78, 0xffff0000, RZ, 0xc0, !PT ;  /* 0xffff00004e037812 */ /* 0x000fe200078ec0ff */
[----:B------:R-:W-:Y:S01]  /*6fb0*/  FFMA R31, R49, R0, R31 ;  /* 0x00000000311f7223 */ /* 0x000fe2000000001f */
[----:B------:R-:W-:Y:S01]  /*6fc0*/  SHF.L.U32 R4, R79, 0x10, RZ ;  /* 0x000000104f047819 */ /* 0x000fe200000006ff */
[----:B------:R-:W-:Y:S01]  /*6fd0*/  FFMA R28, R49, R2, R28 ;  /* 0x00000002311c7223 */ /* 0x000fe2000000001c */
[----:B------:R-:W-:Y:S01]  /*6fe0*/  F2FP.BF16.F32.PACK_AB R16, R17, R16 ;  /* 0x000000101110723e */ /* 0x000fe200000010ff */
[----:B------:R-:W-:Y:S01]  /*6ff0*/  FFMA R29, R49, R3, R29 ;  /* 0x00000003311d7223 */ /* 0x000fe2000000001d */
[----:B------:R-:W-:Y:S01]  /*7000*/  LOP3.LUT R5, R79, 0xffff0000, RZ, 0xc0, !PT ;  /* 0xffff00004f057812 */ /* 0x000fe200078ec0ff */
[----:B------:R-:W-:Y:S01]  /*7010*/  FFMA R30, R49, R4, R30 ;  /* 0x00000004311e7223 */ /* 0x000fe2000000001e */
[----:B------:R-:W-:Y:S02]  /*7020*/  F2FP.BF16.F32.PACK_AB R17, R23, R18 ;  /* 0x000000121711723e */ /* 0x000fe400000010ff */
[----:B------:R-:W-:Y:S01]  /*7030*/  F2FP.BF16.F32.PACK_AB R18, R21, R20 ;  /* 0x000000141512723e */ /* 0x000fe200000010ff */
[----:B------:R-:W-:Y:S01]  /*7040*/  FFMA R35, R49, R5, R35 ;  /* 0x0000000531237223 */ /* 0x000fe20000000023 */
[----:B------:R-:W-:Y:S02]  /*7050*/  F2FP.BF16.F32.PACK_AB R19, R27, R22 ;  /* 0x000000161b13723e */ /* 0x000fe400000010ff */
[----:B------:R-:W-:Y:S02]  /*7060*/  F2FP.BF16.F32.PACK_AB R24, R25, R24 ;  /* 0x000000181918723e */ /* 0x000fe400000010ff */
[----:B------:R-:W-:Y:S01]  /*7070*/  F2FP.BF16.F32.PACK_AB R25, R31, R26 ;  /* 0x0000001a1f19723e */ /* 0x000fe200000010ff */
[----:B------:R1:W-:Y:S01]  /*7080*/  STS.128 [R65+0x20], R16 ;  /* 0x0000201041007388 */ /* 0x0003e20000000c00 */
[----:B------:R-:W-:Y:S02]  /*7090*/  F2FP.BF16.F32.PACK_AB R26, R29, R28 ;  /* 0x0000001c1d1a723e */ /* 0x000fe400000010ff */
[----:B------:R-:W-:Y:S05]  /*70a0*/  F2FP.BF16.F32.PACK_AB R27, R35, R30 ;  /* 0x0000001e231b723e */ /* 0x000fea00000010ff */
[----:B------:R1:W-:Y:S01]  /*70b0*/  STS.128 [R64+0x10], R24 ;  /* 0x0000101840007388 */ /* 0x0003e20000000c00 */
[----:B------:R-:W-:Y:S01]  /*70c0*/  @!PT LDS RZ, [RZ] ;  /* 0x00000000fffff984 */ /* 0x000fe20000000800 */
[----:B------:R-:W-:Y:S01]  /*70d0*/  @!PT LDS RZ, [RZ] ;  /* 0x00000000fffff984 */ /* 0x000fe20000000800 */
[----:B------:R-:W-:Y:S01]  /*70e0*/  @!PT LDS RZ, [RZ] ;  /* 0x00000000fffff984 */ /* 0x000fe20000000800 */
[----:B------:R-:W-:Y:S01]  /*70f0*/  @!PT LDS RZ, [RZ] ;  /* 0x00000000fffff984 */ /* 0x000fe20000000800 */
[----:B------:R2:W-:Y:S07]  /*7100*/  MEMBAR.ALL.CTA ;  /* 0x0000000000007992 */ /* 0x0005ee0000008000 */
[----:B--2---:R-:W2:Y:S02]  /*7110*/  FENCE.VIEW.ASYNC.S ;  /* 0x00000000000073c6 */ /* 0x004ea40000000000 */
[----:B--2---:R-:W-:Y:S06]  /*7120*/  BAR.SYNC.DEFER_BLOCKING 0x1, 0x80 ;  /* 0x0042000000007b1d */ /* 0x004fec0000010000 */
[----:B------:R-:W-:Y:S05]  /*7130*/  @P0 BRA `(.L_x_109) ;  /* 0x00000000001c0947 */ /* 0x000fea0003800000 */
[----:B------:R-:W-:Y:S01]  /*7140*/  R2UR UR4, R72 ;  /* 0x00000000480472ca */ /* 0x000fe200000e0000 */
[----:B------:R-:W-:Y:S01]  /*7150*/  UIADD3 UR6, UP0, UPT, UR54, 0xa80, URZ ;  /* 0x00000a8036067890 */ /* 0x000fe2000ff1e0ff */
[----:B------:R-:W-:Y:S03]  /*7160*/  UMOV UR43, UR36 ;  /* 0x00000024002b7c82 */ /* 0x000fe60008000000 */
[----:B------:R-:W-:Y:S08]  /*7170*/  UIADD3.X UR7, UPT, UPT, URZ, UR55, URZ, UP0, !UPT ;  /* 0x00000037ff077290 */ /* 0x000ff000087fe4ff */
[----:B------:R-:W-:Y:S09]  /*7180*/  UIADD3 UR40, UPT, UPT, UR48, 0x200, UR4 ;  /* 0x0000020030287890 */ /* 0x000ff2000fffe004 */
[----:B------:R2:W-:Y:S02]  /*7190*/  UTMASTG.3D [UR40], [UR6] ;  /* 0x00000028060073b5 */ /* 0x0005e40008010000 */
[----:B--2---:R0:W-:Y:S02]  /*71a0*/  UTMACMDFLUSH ;  /* 0x00000000000079b7 */ /* 0x0041e40000000000 */
.L_x_109:
[----:B------:R-:W-:Y:S05]  /*71b0*/  BSYNC.RECONVERGENT B0 ;  /* 0x0000000000007941 */ /* 0x000fea0003800200 */
.L_x_108:
[----:B------:R-:W-:Y:S01]  /*71c0*/  UIADD3 UR40, UPT, UPT, UR56, 0x1, URZ ;  /* 0x0000000138287890 */ /* 0x000fe2000fffe0ff */
[----:B------:R-:W-:Y:S03]  /*71d0*/  BSSY.RECONVERGENT B0, `(.L_x_110) ;  /* 0x0000005000007945 */ /* 0x000fe60003800200 */
[----:B------:R-:W-:Y:S04]  /*71e0*/  UISETP.NE.AND UP0, UPT, UR40, 0x3, UPT ;  /* 0x000000032800788c */ /* 0x000fe8000bf05270 */
[----:B------:R-:W-:Y:S01]  /*71f0*/  USEL UR43, UR40, URZ, UP0 ;  /* 0x000000ff282b7287 */ /* 0x000fe20008000000 */
[----:B------:R-:W-:Y:S11]  /*7200*/  @P0 BRA `(.L_x_111) ;  /* 0x0000000000040947 */ /* 0x000ff60003800000 */
[----:B------:R-:W-:Y:S04]  /*7210*/  DEPBAR.LE SB0, 0x1 ;  /* 0x000080400000791a */ /* 0x000fe80000000000 */
.L_x_111:
[----:B------:R-:W-:Y:S05]  /*7220*/  BSYNC.RECONVERGENT B0 ;  /* 0x0000000000007941 */ /* 0x000fea0003800200 */
.L_x_110:
[----:B------:R-:W-:Y:S01]  /*7230*/  BAR.SYNC.DEFER_BLOCKING 0x1, 0x80 ;  /* 0x0042000000007b1d */ /* 0x000fe20000010000 */
[----:B------:R-:W-:Y:S01]  /*7240*/  ISETP.NE.AND P1, PT, R104, RZ, PT ;  /* 0x000000ff6800720c */ /* 0x000fe20003f25270 */
[----:B------:R-:W-:Y:S01]  /*7250*/  UISETP.NE.AND UP0, UPT, UR50, URZ, UPT ;  /* 0x000000ff3200728c */ /* 0x000fe2000bf05270 */
[----:B------:R-:W-:Y:S11]  /*7260*/  LEA R2, R74, UR48, 0x3 ;  /* 0x000000304a027c11 */ /* 0x000ff6000f8e18ff */
[----:B------:R-:W-:Y:S01]  /*7270*/  @P1 SHF.L.U32 R3, R107, 0x1f, RZ ;  /* 0x0000001f6b031819 */ /* 0x000fe200000006ff */
[----:B------:R-:W-:Y:S06]  /*7280*/  BRA.U !UP0, `(.L_x_112) ;  /* 0x0000000108247547 */ /* 0x000fec000b800000 */
[----:B------:R-:W-:Y:S01]  /*7290*/  IMAD.U32 R4, RZ, RZ, UR49 ;  /* 0x00000031ff047e24 */ /* 0x000fe2000f8e00ff */
[----:B------:R-:W-:Y:S01]  /*72a0*/  MOV R0, UR37 ;  /* 0x0000002500007c02 */ /* 0x000fe20008000f00 */
[----:B------:R-:W-:Y:S03]  /*72b0*/  UIADD3 UR49, UPT, UPT, UR49, 0x1, URZ ;  /* 0x0000000131317890 */ /* 0x000fe6000fffe0ff */
[----:B------:R-:W-:Y:S01]  /*72c0*/  @P1 LEA R4, R4, UR48, 0x3 ;  /* 0x0000003004041c11 */ /* 0x000fe2000f8e18ff */
[----:B------:R-:W-:Y:S04]  /*72d0*/  UISETP.NE.AND UP0, UPT, UR49, 0x3, UPT ;  /* 0x000000033100788c */ /* 0x000fe8000bf05270 */
[----:B------:R-:W-:Y:S01]  /*72e0*/  @P1 VIADD R4, R4, 0x88 ;  /* 0x0000008804041836 */ /* 0x000fe20000000000 */
[----:B------:R-:W-:Y:S04]  /*72f0*/  USEL UR49, UR49, URZ, UP0 ;  /* 0x000000ff31317287 */ /* 0x000fe80008000000 */
[----:B------:R-:W-:Y:S04]  /*7300*/  @P1 PRMT R0, R0, 0x654, R4 ;  /* 0x0000065400001816 */ /* 0x000fe80000000004 */
[----:B------:R2:W-:Y:S04]  /*7310*/  @P1 SYNCS.ARRIVE.TRANS64.RED.A1T0 RZ, [R0+URZ], RZ ;  /* 0x000000ff00ff19a7 */ /* 0x0005e800081004ff */
.L_x_112:
[----:B------:R-:W4:Y:S01]  /*7320*/  @P1 SYNCS.PHASECHK.TRANS64.TRYWAIT P0, [R2+URZ+0x70], R3 ;  /* 0x00007003020015a7 */ /* 0x000f2200080011ff */
[----:B------:R-:W-:Y:S01]  /*7330*/  BSSY B1, `(.L_x_113) ;  /* 0x0000015000017945 */ /* 0x000fe20003800000 */
[----:B----4-:R-:W-:Y:S03]  /*7340*/  @P1 SEL R75, RZ, 0x1, !P0 ;  /* 0x00000001ff4b1807 */ /* 0x010fe60004000000 */
[----:B------:R-:W-:Y:S05]  /*7350*/  @!P1 BRA `(.L_x_114) ;  /* 0x0000000000489947 */ /* 0x000fea0003800000 */
[----:B------:R-:W-:Y:S01]  /*7360*/  ISETP.NE.AND P1, PT, R108, RZ, PT ;  /* 0x000000ff6c00720c */ /* 0x000fe20003f25270 */
[----:B------:R-:W-:Y:S01]  /*7370*/  BSSY B0, `(.L_x_115) ;  /* 0x000000a000007945 */ /* 0x000fe20003800000 */
[----:B------:R-:W-:Y:S11]  /*7380*/  ISETP.NE.AND P0, PT, R75, RZ, PT ;  /* 0x000000ff4b00720c */ /* 0x000ff60003f05270 */
[----:B------:R-:W-:Y:S04]  /*7390*/  @P1 IMAD R74, R74, 0x2000, R99 ;  /* 0x000020004a4a1824 */ /* 0x000fe800078e0263 */
[----:B------:R-:W-:Y:S01]  /*73a0*/  @P1 IMAD.IADD R4, R106, 0x1, R74 ;  /* 0x000000016a041824 */ /* 0x000fe200078e024a */
[----:B------:R-:W-:Y:S03]  /*73b0*/  @P1 IADD3 R3, PT, PT, R105, R74, RZ ;  /* 0x0000004a69031210 */ /* 0x000fe60007ffe0ff */
[----:B--2---:R-:W-:Y:S01]  /*73c0*/  @P1 IMAD.IADD R0, R98, 0x1, R4 ;  /* 0x0000000162001824 */ /* 0x004fe200078e0204 */
[----:B------:R-:W-:Y:S06]  /*73d0*/  @P0 BRA `(.L_x_116) ;  /* 0x00000000000c0947 */ /* 0x000fec0003800000 */
[----:B------:R-:W-:Y:S04]  /*73e0*/  SHF.L.U32 R107, R107, 0x1f, RZ ;  /* 0x0000001f6b6b7819 */ /* 0x000fe800000006ff */
[----:B------:R-:W2:Y:S02]  /*73f0*/  SYNCS.PHASECHK.TRANS64.TRYWAIT P0, [R2+URZ+0x70], R107 ;  /* 0x0000706b020075a7 */ /* 0x000ea400080011ff */
[----:B--2---:R-:W-:Y:S05]  /*7400*/  @!P0 BRA `(.L_x_117) ;  /* 0x0000001800448947 */ /* 0x004fea0003800000 */
.L_x_116:
[----:B------:R-:W-:Y:S05]  /*7410*/  BSYNC B0 ;  /* 0x0000000000007941 */ /* 0x000fea0003800000 */
.L_x_115:
[----:B------:R-:W-:Y:S11]  /*7420*/  ISETP.NE.AND P0, PT, R108, RZ, PT ;  /* 0x000000ff6c00720c */ /* 0x000ff60003f05270 */
[----:B------:R-:W-:Y:S02]  /*7430*/  @!UPT UIADD3 URZ, UPT, UPT, URZ, URZ, URZ ;  /* 0x000000fffffff290 */ /* 0x000fe4000fffe0ff */
[----:B------:R4:W1:Y:S04]  /*7440*/  @P0 LDS.128 R56, [R74] ;  /* 0x000000004a380984 */ /* 0x0008680000000c00 */
[----:B------:R4:W1:Y:S04]  /*7450*/  @P0 LDS.128 R68, [R3+0x20] ;  /* 0x0000200003440984 */ /* 0x0008680000000c00 */
[----:B------:R4:W1:Y:S04]  /*7460*/  @P0 LDS.128 R60, [R4+0x10] ;  /* 0x00001000043c0984 */ /* 0x0008680000000c00 */
[----:B------:R4:W1:Y:S02]  /*7470*/  @P0 LDS.128 R76, [R0+0x10] ;  /* 0x00001000004c0984 */ /* 0x0008640000000c00 */
.L_x_114:
[----:B------:R-:W-:Y:S05]  /*7480*/  BSYNC B1 ;  /* 0x0000000000017941 */ /* 0x000fea0003800000 */
.L_x_113:
[----:B--2-4-:R-:W-:Y:S05]  /*7490*/  VIADD R0, R48, 0x20 ;  /* 0x0000002030007836 */ /* 0x014fea0000000000 */
[----:B------:R-:W-:Y:S04]  /*74a0*/  SHF.R.U32.HI R0, RZ, 0x15, R0 ;  /* 0x00000015ff007819 */ /* 0x000fe80000011600 */
[----:B------:R-:W-:Y:S11]  /*74b0*/  LOP3.LUT P0, RZ, R0, 0x3, R92, 0x48, !PT ;  /* 0x0000000300ff7812 */ /* 0x000ff6000780485c */
[----:B------:R-:W-:Y:S02]  /*74c0*/  @!UPT UIADD3 URZ, UPT, UPT, URZ, URZ, URZ ;  /* 0x000000fffffff290 */ /* 0x000fe4000fffe0ff */
[----:B------:R-:W-:Y:S05]  /*74d0*/  @!P0 BRA `(.L_x_118) ;  /* 0x0000000000408947 */ /* 0x000fea0003800000 */
[----:B------:R-:W2:Y:S01]  /*74e0*/  LDCU.64 UR8, c[0x4][0x70] ;  /* 0x01000e00ff0877ac */ /* 0x000ea20008000a00 */
[----:B------:R-:W-:Y:S01]  /*74f0*/  MOV R3, 0x0 ;  /* 0x0000000000037802 */ /* 0x000fe20000000f00 */
[----:B------:R-:W-:Y:S02]  /*7500*/  HFMA2 R12, -RZ, RZ, 0, 5.9604644775390625e-08 ;  /* 0x00000001ff0c7431 */ /* 0x000fe400000001ff */
[----:B-1----:R-:W-:Y:S02]  /*7510*/  IMAD.MOV.U32 R8, RZ, RZ, 0x192 ;  /* 0x00000192ff087424 */ /* 0x002fe400078e00ff */
[----:B------:R-:W-:Y:S01]  /*7520*/  IMAD.MOV.U32 R13, RZ, RZ, RZ ;  /* 0x000000ffff0d7224 */ /* 0x000fe200078e00ff */
[----:B------:R-:W1:Y:S01]  /*7530*/  LDCU.64 UR6, c[0x4][0x78] ;  /* 0x01000f00ff0677ac */ /* 0x000e620008000a00 */
[----:B------:R-:W4:Y:S01]  /*7540*/  LDC.64 R2, c[0x4][R3] ;  /* 0x0100000003027b82 */ /* 0x000f220000000a00 */
[----:B------:R-:W5:Y:S01]  /*7550*/  LDCU.64 UR4, c[0x4][0x10] ;  /* 0x01000200ff0477ac */ /* 0x000f620008000a00 */
[----:B--2---:R-:W-:Y:S01]  /*7560*/  MOV R5, UR9 ;  /* 0x0000000900057c02 */ /* 0x004fe20008000f00 */
[----:B------:R-:W-:Y:S01]  /*7570*/  IMAD.U32 R4, RZ, RZ, UR8 ;  /* 0x00000008ff047e24 */ /* 0x000fe2000f8e00ff */
[----:B-1----:R-:W-:Y:S01]  /*7580*/  MOV R7, UR7 ;  /* 0x0000000700077c02 */ /* 0x002fe20008000f00 */
[----:B------:R-:W-:Y:S01]  /*7590*/  IMAD.U32 R6, RZ, RZ, UR6 ;  /* 0x00000006ff067e24 */ /* 0x000fe2000f8e00ff */
[----:B-----5:R-:W-:Y:S01]  /*75a0*/  MOV R11, UR5 ;  /* 0x00000005000b7c02 */ /* 0x020fe20008000f00 */
[----:B------:R-:W-:Y:S02]  /*75b0*/  IMAD.U32 R10, RZ, RZ, UR4 ;  /* 0x00000004ff0a7e24 */ /* 0x000fe4000f8e00ff */
[----:B------:R-:W-:Y:S07]  /*75c0*/  LEPC R20, `(.L_x_118) ;  /* 0x000000001014794e */ /* 0x000fee0000000000 */
[----:B---34-:R-:W-:Y:S05]  /*75d0*/  CALL.ABS.NOINC R2 ;  /* 0x0000000002007343 */ /* 0x018fea0003c00000 */
.L_x_118:
[----:B------:R-:W-:Y:S01]  /*75e0*/  ISETP.NE.AND P0, PT, R100, RZ, PT ;  /* 0x000000ff6400720c */ /* 0x000fe20003f05270 */
[----:B------:R-:W-:Y:S05]  /*75f0*/  WARPSYNC.ALL ;  /* 0x0000000000007948 */ /* 0x000fea0003800000 */
[----:B------:R-:W-:Y:S01]  /*7600*/  R2UR UR4, R48 ;  /* 0x00000000300472ca */ /* 0x000fe200000e0000 */
[----:B------:R-:W-:Y:S01]  /*7610*/  USHF.L.U32 UR8, UR43, 0xd, URZ ;  /* 0x0000000d2b087899 */ /* 0x000fe200080006ff */
[----:B------:R-:W-:Y:S01]  /*7620*/  R2UR UR5, R73 ;  /* 0x00000000490572ca */ /* 0x000fe200000e0000 */
[----:B------:R-:W-:Y:S01]  /*7630*/  BSSY.RECONVERGENT B0, `(.L_x_119) ;  /* 0x000008e000007945 */ /* 0x000fe20003800200 */
[C---:B-1----:R-:W-:Y:S02]  /*7640*/  SHF.L.U32 R0, R56.reuse, 0x10, RZ ;  /* 0x0000001038007819 */ /* 0x042fe400000006ff */
[----:B------:R-:W-:Y:S02]  /*7650*/  LOP3.LUT R2, R56, 0xffff0000, RZ, 0xc0, !PT ;  /* 0xffff000038027812 */ /* 0x000fe400078ec0ff */
[C---:B------:R-:W-:Y:S02]  /*7660*/  SHF.L.U32 R3, R57.reuse, 0x10, RZ ;  /* 0x0000001039037819 */ /* 0x040fe400000006ff */
[----:B------:R-:W-:Y:S02]  /*7670*/  LOP3.LUT R48, R57, 0xffff0000, RZ, 0xc0, !PT ;  /* 0xffff000039307812 */ /* 0x000fe400078ec0ff */
[C---:B------:R-:W-:Y:S01]  /*7680*/  SHF.L.U32 R50, R58.reuse, 0x10, RZ ;  /* 0x000000103a327819 */ /* 0x040fe200000006ff */
[----:B------:R-:W1:Y:S01]  /*7690*/  LDTM.x32 R4, tmem[UR4+0x20] ;  /* 0x00002004000479ee */ /* 0x000e6200082c0000 */
[----:B------:R-:W-:Y:S01]  /*76a0*/  LOP3.LUT R51, R58, 0xffff0000, RZ, 0xc0, !PT ;  /* 0xffff00003a337812 */ /* 0x000fe200078ec0ff */
[----:B------:R-:W-:Y:S01]  /*76b0*/  NOP ;  /* 0x0000000000007918 */ /* 0x000fe20000000000 */
[C---:B------:R-:W-:Y:S01]  /*76c0*/  SHF.L.U32 R52, R59.reuse, 0x10, RZ ;  /* 0x000000103b347819 */ /* 0x040fe200000006ff */
[----:B------:R-:W-:Y:S01]  /*76d0*/  UIADD3 UR5, UPT, UPT, UR5, 0xe0, URZ ;  /* 0x000000e005057890 */ /* 0x000fe2000fffe0ff */
[----:B------:R-:W-:Y:S02]  /*76e0*/  LOP3.LUT R53, R59, 0xffff0000, RZ, 0xc0, !PT ;  /* 0xffff00003b357812 */ /* 0x000fe400078ec0ff */
[C---:B------:R-:W-:Y:S01]  /*76f0*/  SHF.L.U32 R54, R60.reuse, 0x10, RZ ;  /* 0x000000103c367819 */ /* 0x040fe200000006ff */
[----:B------:R-:W-:Y:S01]  /*7700*/  UPRMT UR5, UR37, 0x654, UR5 ;  /* 0x0000065425057896 */ /* 0x000fe20008000005 */
[----:B------:R-:W-:Y:S02]  /*7710*/  LOP3.LUT R55, R60, 0xffff0000, RZ, 0xc0, !PT ;  /* 0xffff00003c377812 */ /* 0x000fe400078ec0ff */
[C---:B------:R-:W-:Y:S02]  /*7720*/  SHF.L.U32 R56, R61.reuse, 0x10, RZ ;  /* 0x000000103d387819 */ /* 0x040fe400000006ff */
[----:B------:R-:W-:Y:S02]  /*7730*/  LOP3.LUT R57, R61, 0xffff0000, RZ, 0xc0, !PT ;  /* 0xffff00003d397812 */ /* 0x000fe400078ec0ff */
[C---:B------:R-:W-:Y:S02]  /*7740*/  SHF.L.U32 R58, R62.reuse, 0x10, RZ ;  /* 0x000000103e3a7819 */ /* 0x040fe400000006ff */
[----:B------:R-:W-:Y:S01]  /*7750*/  LOP3.LUT R59, R62, 0xffff0000, RZ, 0xc0, !PT ;  /* 0xffff00003e3b7812 */ /* 0x000fe200078ec0ff */
[----:B-1----:R-:W-:Y:S01]  /*7760*/  SYNCS.ARRIVE.TRANS64.RED.A1T0 RZ, [UR5], RZ ;  /* 0x000000ffffff79a7 */ /* 0x002fe20008100405 */
[C---:B------:R-:W-:Y:S02]  /*7770*/  SHF.L.U32 R60, R63.reuse, 0x10, RZ ;  /* 0x000000103f3c7819 */ /* 0x040fe400000006ff */
[----:B------:R-:W-:Y:S02]  /*7780*/  LOP3.LUT R61, R63, 0xffff0000, RZ, 0xc0, !PT ;  /* 0xffff00003f3d7812 */ /* 0x000fe400078ec0ff */
[C---:B------:R-:W-:Y:S01]  /*7790*/  SHF.L.U32 R62, R68.reuse, 0x10, RZ ;  /* 0x00000010443e7819 */ /* 0x040fe200000006ff */
[C---:B------:R-:W-:Y:S01]  /*77a0*/  FMUL R4, R47.reuse, R4 ;  /* 0x000000042f047220 */ /* 0x040fe20000400000 */
[----:B------:R-:W-:Y:S01]  /*77b0*/  LOP3.LUT R63, R68, 0xffff0000, RZ, 0xc0, !PT ;  /* 0xffff0000443f7812 */ /* 0x000fe200078ec0ff */
[----:B------:R-:W-:Y:S01]  /*77c0*/  FMUL R5, R47, R5 ;  /* 0x000000052f057220 */ /* 0x000fe20000400000 */
[----:B---3--:R-:W-:Y:S01]  /*77d0*/  SHF.L.U32 R64, R69, 0x10, RZ ;  /* 0x0000001045407819 */ /* 0x008fe200000006ff */
[----:B------:R-:W-:Y:S01]  /*77e0*/  FMUL R6, R47, R6 ;  /* 0x000000062f067220 */ /* 0x000fe20000400000 */
[----:B------:R-:W-:Y:S01]  /*77f0*/  LOP3.LUT R65, R69, 0xffff0000, RZ, 0xc0, !PT ;  /* 0xffff000045417812 */ /* 0x000fe200078ec0ff */
[----:B------:R-:W-:Y:S01]  /*7800*/  FMUL R7, R47, R7 ;  /* 0x000000072f077220 */ /* 0x000fe20000400000 */
[----:B------:R-:W-:Y:S01]  /*7810*/  SHF.L.U32 R66, R70, 0x10, RZ ;  /* 0x0000001046427819 */ /* 0x000fe200000006ff */
[----:B------:R-:W-:Y:S01]  /*7820*/  FFMA R4, R49, R0, R4 ;  /* 0x0000000031047223 */ /* 0x000fe20000000004 */
[C---:B------:R-:W-:Y:S01]  /*7830*/  SHF.L.U32 R74, R78.reuse, 0x10, RZ ;  /* 0x000000104e4a7819 */ /* 0x040fe200000006ff */
[----:B------:R-:W-:Y:S01]  /*7840*/  FMUL R8, R47, R8 ;  /* 0x000000082f087220 */ /* 0x000fe20000400000 */
[----:B------:R-:W-:Y:S01]  /*7850*/  LOP3.LUT R75, R78, 0xffff0000, RZ, 0xc0, !PT ;  /* 0xffff00004e4b7812 */ /* 0x000fe200078ec0ff */
[C---:B------:R-:W-:Y:S01]  /*7860*/  FFMA R5, R49.reuse, R2, R5 ;  /* 0x0000000231057223 */ /* 0x040fe20000000005 */
[----:B------:R-:W-:Y:S01]  /*7870*/  LOP3.LUT R67, R70, 0xffff0000, RZ, 0xc0, !PT ;  /* 0xffff000046437812 */ /* 0x000fe200078ec0ff */
[C---:B------:R-:W-:Y:S01]  /*7880*/  FFMA R6, R49.reuse, R3, R6 ;  /* 0x0000000331067223 */ /* 0x040fe20000000006 */
[----:B------:R-:W-:Y:S01]  /*7890*/  FFMA R7, R49, R48, R7 ;  /* 0x0000003031077223 */ /* 0x000fe20000000007 */
[----:B------:R-:W-:Y:S01]  /*78a0*/  IADD3 R78, PT, PT, R99, UR8, RZ ;  /* 0x00000008634e7c10 */ /* 0x000fe2000fffe0ff */
[----:B------:R-:W-:Y:S01]  /*78b0*/  FFMA R8, R49, R50, R8 ;  /* 0x0000003231087223 */ /* 0x000fe20000000008 */
[----:B------:R-:W-:Y:S01]  /*78c0*/  F2FP.BF16.F32.PACK_AB R4, R5, R4 ;  /* 0x000000040504723e */ /* 0x000fe200000010ff */
[----:B------:R-:W-:Y:S01]  /*78d0*/  FMUL R9, R47, R9 ;  /* 0x000000092f097220 */ /* 0x000fe20000400000 */
[----:B------:R-:W-:Y:S01]  /*78e0*/  F2FP.BF16.F32.PACK_AB R5, R7, R6 ;  /* 0x000000060705723e */ /* 0x000fe200000010ff */
[----:B------:R-:W-:Y:S01]  /*78f0*/  FMUL R0, R47, R10 ;  /* 0x0000000a2f007220 */ /* 0x000fe20000400000 */
[-C--:B------:R-:W-:Y:S01]  /*7900*/  IADD3 R106, PT, PT, R106, R78.reuse, RZ ;  /* 0x0000004e6a6a7210 */ /* 0x080fe20007ffe0ff */
[----:B------:R-:W-:Y:S01]  /*7910*/  FFMA R9, R49, R51, R9 ;  /* 0x0000003331097223 */ /* 0x000fe20000000009 */
[----:B------:R-:W-:Y:S01]  /*7920*/  IADD3 R105, PT, PT, R105, R78, RZ ;  /* 0x0000004e69697210 */ /* 0x000fe20007ffe0ff */
[----:B------:R-:W-:Y:S01]  /*7930*/  FFMA R0, R49, R52, R0 ;  /* 0x0000003431007223 */ /* 0x000fe20000000000 */
[C---:B------:R-:W-:Y:S01]  /*7940*/  FMUL R2, R47.reuse, R11 ;  /* 0x0000000b2f027220 */ /* 0x040fe20000400000 */
[----:B------:R-:W-:Y:S01]  /*7950*/  FMUL R3, R47, R12 ;  /* 0x0000000c2f037220 */ /* 0x000fe20000400000 */
[----:B------:R-:W-:Y:S01]  /*7960*/  F2FP.BF16.F32.PACK_AB R6, R9, R8 ;  /* 0x000000080906723e */ /* 0x000fe200000010ff */
[----:B------:R-:W-:Y:S01]  /*7970*/  FMUL R10, R47, R13 ;  /* 0x0000000d2f0a7220 */ /* 0x000fe20000400000 */
[C---:B------:R-:W-:Y:S01]  /*7980*/  FFMA R2, R49.reuse, R53, R2 ;  /* 0x0000003531027223 */ /* 0x040fe20000000002 */
[----:B------:R-:W-:Y:S01]  /*7990*/  FFMA R3, R49, R54, R3 ;  /* 0x0000003631037223 */ /* 0x000fe20000000003 */
[----:B------:R-:W-:Y:S01]  /*79a0*/  FMUL R11, R47, R14 ;  /* 0x0000000e2f0b7220 */ /* 0x000fe20000400000 */
[----:B------:R-:W-:Y:S01]  /*79b0*/  FFMA R10, R49, R55, R10 ;  /* 0x00000037310a7223 */ /* 0x000fe2000000000a */
[C---:B------:R-:W-:Y:S01]  /*79c0*/  FMUL R15, R47.reuse, R15 ;  /* 0x0000000f2f0f7220 */ /* 0x040fe20000400000 */
[C---:B------:R-:W-:Y:S01]  /*79d0*/  FMUL R12, R47.reuse, R16 ;  /* 0x000000102f0c7220 */ /* 0x040fe20000400000 */
[----:B------:R-:W-:Y:S01]  /*79e0*/  FMUL R13, R47, R17 ;  /* 0x000000112f0d7220 */ /* 0x000fe20000400000 */
[----:B------:R-:W-:Y:S01]  /*79f0*/  FFMA R11, R49, R56, R11 ;  /* 0x00000038310b7223 */ /* 0x000fe2000000000b */
[----:B------:R-:W-:Y:S01]  /*7a00*/  FMUL R14, R47, R18 ;  /* 0x000000122f0e7220 */ /* 0x000fe20000400000 */
[----:B------:R-:W-:Y:S01]  /*7a10*/  FFMA R15, R49, R57, R15 ;  /* 0x00000039310f7223 */ /* 0x000fe2000000000f */
[----:B------:R-:W-:Y:S01]  /*7a20*/  FMUL R19, R47, R19 ;  /* 0x000000132f137220 */ /* 0x000fe20000400000 */
[----:B------:R-:W-:Y:S01]  /*7a30*/  F2FP.BF16.F32.PACK_AB R7, R2, R0 ;  /* 0x000000000207723e */ /* 0x000fe200000010ff */
[----:B------:R-:W-:Y:S01]  /*7a40*/  FFMA R12, R49, R58, R12 ;  /* 0x0000003a310c7223 */ /* 0x000fe2000000000c */
[----:B------:R-:W-:Y:S01]  /*7a50*/  FMUL R16, R47, R20 ;  /* 0x000000142f107220 */ /* 0x000fe20000400000 */
[----:B------:R-:W-:Y:S01]  /*7a60*/  FFMA R13, R49, R59, R13 ;  /* 0x0000003b310d7223 */ /* 0x000fe2000000000d */
[----:B------:R-:W-:Y:S01]  /*7a70*/  FMUL R17, R47, R21 ;  /* 0x000000152f117220 */ /* 0x000fe20000400000 */
[----:B------:R1:W-:Y:S01]  /*7a80*/  STS.128 [R99+UR8], R4 ;  /* 0x0000000463007988 */ /* 0x0003e20008000c08 */
[----:B------:R-:W-:Y:S01]  /*7a90*/  SHF.L.U32 R68, R71, 0x10, RZ ;  /* 0x0000001047447819 */ /* 0x000fe200000006ff */
[----:B------:R-:W-:Y:S01]  /*7aa0*/  FFMA R14, R49, R60, R14 ;  /* 0x0000003c310e7223 */ /* 0x000fe2000000000e */
[----:B------:R-:W-:Y:S01]  /*7ab0*/  LOP3.LUT R69, R71, 0xffff0000, RZ, 0xc0, !PT ;  /* 0xffff000047457812 */ /* 0x000fe200078ec0ff */
[----:B------:R-:W-:Y:S01]  /*7ac0*/  FMUL R18, R47, R22 ;  /* 0x000000162f127220 */ /* 0x000fe20000400000 */
[----:B------:R-:W-:Y:S01]  /*7ad0*/  SHF.L.U32 R70, R76, 0x10, RZ ;  /* 0x000000104c467819 */ /* 0x000fe200000006ff */
[----:B------:R-:W-:Y:S01]  /*7ae0*/  FFMA R19, R49, R61, R19 ;  /* 0x0000003d31137223 */ /* 0x000fe20000000013 */
[----:B------:R-:W-:Y:S01]  /*7af0*/  FMUL R23, R47, R23 ;  /* 0x000000172f177220 */ /* 0x000fe20000400000 */
[----:B------:R-:W-:Y:S01]  /*7b00*/  FFMA R16, R49, R62, R16 ;  /* 0x0000003e31107223 */ /* 0x000fe20000000010 */
[----:B------:R-:W-:Y:S01]  /*7b10*/  FMUL R20, R47, R24 ;  /* 0x000000182f147220 */ /* 0x000fe20000400000 */
[----:B------:R-:W-:Y:S01]  /*7b20*/  FFMA R17, R49, R63, R17 ;  /* 0x0000003f31117223 */ /* 0x000fe20000000011 */
[----:B------:R-:W-:Y:S01]  /*7b30*/  FMUL R21, R47, R25 ;  /* 0x000000192f157220 */ /* 0x000fe20000400000 */
[----:B------:R-:W-:Y:S01]  /*7b40*/  FFMA R18, R49, R64, R18 ;  /* 0x0000004031127223 */ /* 0x000fe20000000012 */
[----:B------:R-:W-:Y:S01]  /*7b50*/  FMUL R22, R47, R26 ;  /* 0x0000001a2f167220 */ /* 0x000fe20000400000 */
[----:B------:R-:W-:Y:S01]  /*7b60*/  F2FP.BF16.F32.PACK_AB R8, R10, R3 ;  /* 0x000000030a08723e */ /* 0x000fe200000010ff */
[----:B------:R-:W-:Y:S01]  /*7b70*/  FFMA R23, R49, R65, R23 ;  /* 0x0000004131177223 */ /* 0x000fe20000000017 */
[----:B------:R-:W-:Y:S01]  /*7b80*/  F2FP.BF16.F32.PACK_AB R9, R15, R11 ;  /* 0x0000000b0f09723e */ /* 0x000fe200000010ff */
[----:B------:R-:W-:Y:S01]  /*7b90*/  FMUL R27, R47, R27 ;  /* 0x0000001b2f1b7220 */ /* 0x000fe20000400000 */
[----:B------:R-:W-:Y:S01]  /*7ba0*/  F2FP.BF16.F32.PACK_AB R10, R13, R12 ;  /* 0x0000000c0d0a723e */ /* 0x000fe200000010ff */
[----:B------:R-:W-:Y:S01]  /*7bb0*/  FFMA R20, R49, R66, R20 ;  /* 0x0000004231147223 */ /* 0x000fe20000000014 */
[----:B------:R-:W-:Y:S01]  /*7bc0*/  F2FP.BF16.F32.PACK_AB R11, R19, R14 ;  /* 0x0000000e130b723e */ /* 0x000fe200000010ff */
[----:B------:R-:W-:Y:S01]  /*7bd0*/  FMUL R24, R47, R28 ;  /* 0x0000001c2f187220 */ /* 0x000fe20000400000 */
[----:B------:R-:W-:Y:S01]  /*7be0*/  LOP3.LUT R71, R76, 0xffff0000, RZ, 0xc0, !PT ;  /* 0xffff00004c477812 */ /* 0x000fe200078ec0ff */
[----:B------:R-:W-:Y:S01]  /*7bf0*/  FFMA R21, R49, R67, R21 ;  /* 0x0000004331157223 */ /* 0x000fe20000000015 */
[----:B------:R-:W-:Y:S01]  /*7c00*/  SHF.L.U32 R72, R77, 0x10, RZ ;  /* 0x000000104d487819 */ /* 0x000fe200000006ff */
[----:B------:R1:W-:Y:S01]  /*7c10*/  STS.128 [R106+0x10], R8 ;  /* 0x000010086a007388 */ /* 0x0003e20000000c00 */
[----:B------:R-:W-:Y:S01]  /*7c20*/  FMUL R25, R47, R29 ;  /* 0x0000001d2f197220 */ /* 0x000fe20000400000 */
[----:B------:R-:W-:Y:S01]  /*7c30*/  FFMA R22, R49, R68, R22 ;  /* 0x0000004431167223 */ /* 0x000fe20000000016 */
[----:B------:R-:W-:Y:S01]  /*7c40*/  LOP3.LUT R73, R77, 0xffff0000, RZ, 0xc0, !PT ;  /* 0xffff00004d497812 */ /* 0x000fe200078ec0ff */
[----:B------:R-:W-:Y:S01]  /*7c50*/  FMUL R26, R47, R30 ;  /* 0x0000001e2f1a7220 */ /* 0x000fe20000400000 */
[----:B------:R-:W-:Y:S01]  /*7c60*/  FFMA R27, R49, R69, R27 ;  /* 0x00000045311b7223 */ /* 0x000fe2000000001b */
[----:B------:R-:W-:Y:S01]  /*7c70*/  FMUL R31, R47, R31 ;  /* 0x0000001f2f1f7220 */ /* 0x000fe20000400000 */
[----:B------:R-:W-:Y:S01]  /*7c80*/  FFMA R24, R49, R70, R24 ;  /* 0x0000004631187223 */ /* 0x000fe20000000018 */
[----:B------:R-:W-:Y:S01]  /*7c90*/  FMUL R28, R47, R32 ;  /* 0x000000202f1c7220 */ /* 0x000fe20000400000 */
[----:B------:R-:W-:Y:S01]  /*7ca0*/  FFMA R25, R49, R71, R25 ;  /* 0x0000004731197223 */ /* 0x000fe20000000019 */
[----:B------:R-:W-:Y:S01]  /*7cb0*/  SHF.L.U32 R76, R79, 0x10, RZ ;  /* 0x000000104f4c7819 */ /* 0x000fe200000006ff */
[----:B------:R-:W-:Y:S01]  /*7cc0*/  FMUL R29, R47, R33 ;  /* 0x000000212f1d7220 */ /* 0x000fe20000400000 */
[----:B------:R-:W-:Y:S01]  /*7cd0*/  F2FP.BF16.F32.PACK_AB R16, R17, R16 ;  /* 0x000000101110723e */ /* 0x000fe200000010ff */
[----:B------:R-:W-:Y:S01]  /*7ce0*/  FFMA R26, R49, R72, R26 ;  /* 0x00000048311a7223 */ /* 0x000fe2000000001a */
[----:B------:R-:W-:Y:S01]  /*7cf0*/  LOP3.LUT R77, R79, 0xffff0000, RZ, 0xc0, !PT ;  /* 0xffff00004f4d7812 */ /* 0x000fe200078ec0ff */
[----:B------:R-:W-:Y:S01]  /*7d00*/  FMUL R30, R47, R34 ;  /* 0x000000222f1e7220 */ /* 0x000fe20000400000 */
[----:B------:R-:W-:Y:S01]  /*7d10*/  F2FP.BF16.F32.PACK_AB R17, R23, R18 ;  /* 0x000000121711723e */ /* 0x000fe200000010ff */
[----:B------:R-:W-:Y:S01]  /*7d20*/  FFMA R31, R49, R73, R31 ;  /* 0x00000049311f7223 */ /* 0x000fe2000000001f */
[----:B------:R-:W-:Y:S01]  /*7d30*/  FMUL R35, R47, R35 ;  /* 0x000000232f237220 */ /* 0x000fe20000400000 */
[----:B------:R-:W-:Y:S01]  /*7d40*/  F2FP.BF16.F32.PACK_AB R18, R21, R20 ;  /* 0x000000141512723e */ /* 0x000fe200000010ff */
[----:B------:R-:W-:Y:S01]  /*7d50*/  FFMA R28, R49, R74, R28 ;  /* 0x0000004a311c7223 */ /* 0x000fe2000000001c */
[----:B------:R-:W-:Y:S01]  /*7d60*/  F2FP.BF16.F32.PACK_AB R19, R27, R22 ;  /* 0x000000161b13723e */ /* 0x000fe200000010ff */
[C---:B------:R-:W-:Y:S01]  /*7d70*/  FFMA R29, R49.reuse, R75, R29 ;  /* 0x0000004b311d7223 */ /* 0x040fe2000000001d */
[C---:B------:R-:W-:Y:S01]  /*7d80*/  FFMA R30, R49.reuse, R76, R30 ;  /* 0x0000004c311e7223 */ /* 0x040fe2000000001e */
[----:B------:R-:W-:Y:S01]  /*7d90*/  FFMA R35, R49, R77, R35 ;  /* 0x0000004d31237223 */ /* 0x000fe20000000023 */
[----:B------:R-:W-:Y:S01]  /*7da0*/  F2FP.BF16.F32.PACK_AB R24, R25, R24 ;  /* 0x000000181918723e */ /* 0x000fe200000010ff */
[----:B------:R1:W-:Y:S01]  /*7db0*/  STS.128 [R105+0x20], R16 ;  /* 0x0000201069007388 */ /* 0x0003e20000000c00 */
[----:B------:R-:W-:Y:S02]  /*7dc0*/  F2FP.BF16.F32.PACK_AB R25, R31, R26 ;  /* 0x0000001a1f19723e */ /* 0x000fe400000010ff */
[----:B------:R-:W-:Y:S02]  /*7dd0*/  F2FP.BF16.F32.PACK_AB R26, R29, R28 ;  /* 0x0000001c1d1a723e */ /* 0x000fe400000010ff */
[----:B------:R-:W-:Y:S02]  /*7de0*/  F2FP.BF16.F32.PACK_AB R27, R35, R30 ;  /* 0x0000001e231b723e */ /* 0x000fe400000010ff */
[----:B------:R-:W-:Y:S05]  /*7df0*/  IADD3 R0, PT, PT, R98, R106, RZ ;  /* 0x0000006a62007210 */ /* 0x000fea0007ffe0ff */
        /* <DEDUP_REMOVED lines=9> */
[----:B------:R-:W-:Y:S02]  /*7e90*/  UIADD3 UR10, UP0, UPT, UR54, 0xa80, URZ ;  /* 0x00000a80360a7890 */ /* 0x000fe4000ff1e0ff */
[----:B------:R-:W-:Y:S02]  /*7ea0*/  UIADD3 UR5, UPT, UPT, UR41, 0x20, URZ ;  /* 0x0000002029057890 */ /* 0x000fe4000fffe0ff */
[----:B------:R-:W-:Y:S02]  /*7eb0*/  UIADD3 UR4, UPT, UPT, UR48, 0x200, UR8 ;  /* 0x0000020030047890 */ /* 0x000fe4000fffe008 */
[----:B------:R-:W-:Y:S01]  /*7ec0*/  UIADD3.X UR11, UPT, UPT, URZ, UR55, URZ, UP0, !UPT ;  /* 0x00000037ff0b7290 */ /* 0x000fe200087fe4ff */
[----:B------:R-:W-:Y:S01]  /*7ed0*/  UMOV UR6, UR42 ;  /* 0x0000002a00067c82 */ /* 0x000fe20008000000 */
[----:B------:R-:W-:Y:S07]  /*7ee0*/  UMOV UR7, UR36 ;  /* 0x0000002400077c82 */ /* 0x000fee0008000000 */
[----:B------:R2:W-:Y:S02]  /*7ef0*/  UTMASTG.3D [UR4], [UR10] ;  /* 0x000000040a0073b5 */ /* 0x0005e40008010000 */
[----:B--2---:R0:W-:Y:S02]  /*7f00*/  UTMACMDFLUSH ;  /* 0x00000000000079b7 */ /* 0x0041e40000000000 */
.L_x_120:
[----:B------:R-:W-:Y:S05]  /*7f10*/  BSYNC.RECONVERGENT B0 ;  /* 0x0000000000007941 */ /* 0x000fea0003800200 */
.L_x_119:
[----:B------:R-:W-:Y:S01]  /*7f20*/  UIADD3 UR43, UPT, UPT, UR43, 0x1, URZ ;  /* 0x000000012b2b7890 */ /* 0x000fe2000fffe0ff */
[----:B------:R-:W-:Y:S03]  /*7f30*/  BSSY.RECONVERGENT B0, `(.L_x_121) ;  /* 0x0000008000007945 */ /* 0x000fe60003800200 */
[----:B------:R-:W-:Y:S04]  /*7f40*/  UISETP.NE.AND UP0, UPT, UR43, 0x3, UPT ;  /* 0x000000032b00788c */ /* 0x000fe8000bf05270 */
[----:B------:R-:W-:Y:S02]  /*7f50*/  UISETP.EQ.XOR UP1, UPT, UR40, 0x3, !UP0 ;  /* 0x000000032800788c */ /* 0x000fe4000c722a70 */
[----:B------:R-:W-:Y:S02]  /*7f60*/  USEL UR56, UR43, URZ, UP0 ;  /* 0x000000ff2b387287 */ /* 0x000fe40008000000 */
[----:B------:R-:W-:Y:S04]  /*7f70*/  USEL UR4, URZ, 0x1, !UP1 ;  /* 0x00000001ff047887 */ /* 0x000fe8000c800000 */
[----:B------:R-:W-:Y:S01]  /*7f80*/  ULOP3.LUT UR51, UR51, UR4, URZ, 0x3c, !UPT ;  /* 0x0000000433337292 */ /* 0x000fe2000f8e3cff */
[----:B------:R-:W-:Y:S11]  /*7f90*/  @P0 BRA `(.L_x_122) ;  /* 0x0000000000040947 */ /* 0x000ff60003800000 */
[----:B------:R-:W-:Y:S04]  /*7fa0*/  DEPBAR.LE SB0, 0x1 ;  /* 0x000080400000791a */ /* 0x000fe80000000000 */
.L_x_122:
[----:B------:R-:W-:Y:S05]  /*7fb0*/  BSYNC.RECONVERGENT B0 ;  /* 0x0000000000007941 */ /* 0x000fea0003800200 */
.L_x_121:
[----:B------:R-:W-:Y:S01]  /*7fc0*/  BAR.SYNC.DEFER_BLOCKING 0x1, 0x80 ;  /* 0x0042000000007b1d */ /* 0x000fe20000010000 */
[----:B------:R-:W-:Y:S01]  /*7fd0*/  UISETP.NE.AND UP0, UPT, UR50, -0x2, UPT ;  /* 0xfffffffe3200788c */ /* 0x000fe2000bf05270 */
[----:B------:R-:W-:Y:S08]  /*7fe0*/  IADD3 R45, PT, PT, R45, 0x1, RZ ;  /* 0x000000012d2d7810 */ /* 0x000ff00007ffe0ff */
[----:B------:R-:W-:Y:S05]  /*7ff0*/  BRA.U !UP0, `(.L_x_123) ;  /* 0x0000000108287547 */ /* 0x000fea000b800000 */
[----:B------:R-:W-:Y:S01]  /*8000*/  ISETP.NE.AND P0, PT, R104, RZ, PT ;  /* 0x000000ff6800720c */ /* 0x000fe20003f05270 */
[----:B------:R-:W-:Y:S01]  /*8010*/  IMAD.U32 R2, RZ, RZ, UR49 ;  /* 0x00000031ff027e24 */ /* 0x000fe2000f8e00ff */
[----:B------:R-:W-:Y:S01]  /*8020*/  UIADD3 UR49, UPT, UPT, UR49, 0x1, URZ ;  /* 0x0000000131317890 */ /* 0x000fe2000fffe0ff */
[----:B-1----:R-:W-:Y:S03]  /*8030*/  IMAD.U32 R0, RZ, RZ, UR37 ;  /* 0x00000025ff007e24 */ /* 0x002fe6000f8e00ff */
[----:B------:R-:W-:Y:S04]  /*8040*/  UISETP.NE.AND UP0, UPT, UR49, 0x3, UPT ;  /* 0x000000033100788c */ /* 0x000fe8000bf05270 */
[----:B------:R-:W-:Y:S03]  /*8050*/  USEL UR49, UR49, URZ, UP0 ;  /* 0x000000ff31317287 */ /* 0x000fe60008000000 */
[----:B------:R-:W-:Y:S05]  /*8060*/  @P0 LEA R2, R2, UR48, 0x3 ;  /* 0x0000003002020c11 */ /* 0x000fea000f8e18ff */
[----:B------:R-:W-:Y:S05]  /*8070*/  @P0 VIADD R2, R2, 0x88 ;  /* 0x0000008802020836 */ /* 0x000fea0000000000 */
[----:B------:R-:W-:Y:S04]  /*8080*/  @P0 PRMT R0, R0, 0x654, R2 ;  /* 0x0000065400000816 */ /* 0x000fe80000000002 */
[----:B------:R2:W-:Y:S03]  /*8090*/  @P0 SYNCS.ARRIVE.TRANS64.RED.A1T0 RZ, [R0+URZ], RZ ;  /* 0x000000ff00ff09a7 */ /* 0x0005e600081004ff */
.L_x_123:
[----:B------:R-:W-:Y:S01]  /*80a0*/  ISETP.NE.AND P2, PT, R101, RZ, PT ;  /* 0x000000ff6500720c */ /* 0x000fe20003f45270 */
[----:B-12---:R-:W-:Y:S01]  /*80b0*/  IMAD.IADD R0, R44, 0x1, R87 ;  /* 0x000000012c007824 */ /* 0x006fe200078e0257 */
[----:B------:R-:W-:Y:S01]  /*80c0*/  ISETP.NE.AND P0, PT, R103, 0x2, PT ;  /* 0x000000026700780c */ /* 0x000fe20003f05270 */
[----:B------:R-:W-:Y:S01]  /*80d0*/  UIADD3 UR50, UPT, UPT, UR50, 0x2, URZ ;  /* 0x0000000232327890 */ /* 0x000fe2000fffe0ff */
[----:B------:R-:W-:Y:S01]  /*80e0*/  ISETP.NE.AND P1, PT, R45, 0x2, PT ;  /* 0x000000022d00780c */ /* 0x000fe20003f25270 */
[----:B------:R-:W-:Y:S01]  /*80f0*/  IMAD.IADD R24, R43, 0x1, R86 ;  /* 0x000000012b187824 */ /* 0x000fe200078e0256 */
[----:B------:R-:W-:Y:S02]  /*8100*/  R2UR UR20, R0 ;  /* 0x00000000001472ca */ /* 0x000fe400000e0000 */
[----:B------:R-:W-:Y:S02]  /*8110*/  SEL R2, RZ, 0x1, P0 ;  /* 0x00000001ff027807 */ /* 0x000fe40000000000 */
[----:B------:R-:W-:Y:S02]  /*8120*/  SEL R0, RZ, 0x1, P1 ;  /* 0x00000001ff007807 */ /* 0x000fe40000800000 */
[----:B------:R-:W-:Y:S02]  /*8130*/  LOP3.LUT R96, R96, R2, RZ, 0x3c, !PT ;  /* 0x0000000260607212 */ /* 0x000fe400078e3cff */
[----:B------:R-:W-:Y:S02]  /*8140*/  @P2 R2UR UR36, R95 ;  /* 0x000000005f2422ca */ /* 0x000fe400000e0000 */
[----:B------:R-:W-:Y:S02]  /*8150*/  LOP3.LUT R97, R97, R0, RZ, 0x3c, !PT ;  /* 0x0000000061617212 */ /* 0x000fe400078e3cff */
[----:B------:R-:W-:Y:S02]  /*8160*/  SEL R103, R103, RZ, P0 ;  /* 0x000000ff67677207 */ /* 0x000fe40000000000 */
[----:B------:R-:W-:Y:S01]  /*8170*/  SEL R45, R45, RZ, P1 ;  /* 0x000000ff2d2d7207 */ /* 0x000fe20000800000 */
[----:B------:R-:W-:Y:S08]  /*8180*/  @P2 BRA `(.L_x_124) ;  /* 0xffffffd800042947 */ /* 0x000ff0000383ffff */
[----:B------:R-:W-:-:S09]  /*8190*/  UISETP.NE.AND UP0, UPT, UR53, URZ, UPT ;  /* 0x000000ff3500728c */ /* 0x000fd2000bf05270 */
[----:B------:R-:W-:Y:S05]  /*81a0*/  BRA.U !UP0, `(.L_x_125) ;  /* 0x0000000108487547 */ /* 0x000fea000b800000 */
[----:B------:R-:W1:Y:S02]  /*81b0*/  LDCU.64 UR4, c[0x0][0xc90] ;  /* 0x00019200ff0477ac */ /* 0x000e640008000a00 */
[----:B-1----:R-:W-:-:S04]  /*81c0*/  UISETP.NE.U32.AND UP0, UPT, UR4, URZ, UPT ;  /* 0x000000ff0400728c */ /* 0x002fc8000bf05070 */
[----:B------:R-:W-:-:S09]  /*81d0*/  UISETP.NE.AND.EX UP0, UPT, UR5, URZ, UPT, UP0 ;  /* 0x000000ff0500728c */ /* 0x000fd2000bf05300 */
[----:B------:R-:W-:Y:S05]  /*81e0*/  BRA.U UP0, `(.L_x_126) ;  /* 0x00000001000c7547 */ /* 0x000fea000b800000 */
[----:B------:R-:W-:-:S13]  /*81f0*/  FSETP.NEU.AND P0, PT, R49, RZ, PT ;  /* 0x000000ff3100720b */ /* 0x000fda0003f0d000 */
[----:B------:R-:W-:Y:S05]  /*8200*/  @!P0 EXIT ;  /* 0x000000000000894d */ /* 0x000fea0003800000 */
[----:B------:R-:W-:Y:S05]  /*8210*/  BRA `(.L_x_125) ;  /* 0x00000000002c7947 */ /* 0x000fea0003800000 */
.L_x_126:
[----:B------:R-:W-:Y:S01]  /*8220*/  ISETP.NE.AND P0, PT, R102, RZ, PT ;  /* 0x000000ff6600720c */ /* 0x000fe20003f05270 */
[----:B------:R-:W-:-:S12]  /*8230*/  BSSY.RECONVERGENT B0, `(.L_x_125) ;  /* 0x0000009000007945 */ /* 0x000fd80003800200 */
[----:B------:R-:W-:Y:S05]  /*8240*/  @P0 BRA `(.L_x_127) ;  /* 0x0000000000140947 */ /* 0x000fea0003800000 */
[----:B------:R-:W1:Y:S02]  /*8250*/  LDCU.64 UR4, c[0x0][0xc88] ;  /* 0x00019100ff0477ac */ /* 0x000e640008000a00 */
[----:B-1----:R-:W-:-:S04]  /*8260*/  ISETP.NE.U32.AND P0, PT, RZ, UR4, PT ;  /* 0x00000004ff007c0c */ /* 0x002fc8000bf05070 */
[----:B------:R-:W-:-:S13]  /*8270*/  ISETP.NE.AND.EX P0, PT, RZ, UR5, PT, P0 ;  /* 0x00000005ff007c0c */ /* 0x000fda000bf05300 */
[----:B------:R-:W-:Y:S05]  /*8280*/  @!P0 EXIT ;  /* 0x000000000000894d */ /* 0x000fea0003800000 */
[----:B------:R-:W-:Y:S05]  /*8290*/  BRA `(.L_x_128) ;  /* 0x0000000000087947 */ /* 0x000fea0003800000 */
.L_x_127:
[----:B------:R-:W-:-:S13]  /*82a0*/  FSETP.NEU.AND P0, PT, R49, RZ, PT ;  /* 0x000000ff3100720b */ /* 0x000fda0003f0d000 */
[----:B------:R-:W-:Y:S05]  /*82b0*/  @!P0 EXIT ;  /* 0x000000000000894d */ /* 0x000fea0003800000 */
.L_x_128:
[----:B------:R-:W-:Y:S05]  /*82c0*/  BSYNC.RECONVERGENT B0 ;  /* 0x0000000000007941 */ /* 0x000fea0003800200 */
.L_x_125:
[----:B------:R-:W-:Y:S01]  /*82d0*/  ULEA UR4, UR49, UR48, 0x3 ;  /* 0x0000003031047291 */ /* 0x000fe2000f8e18ff */
[----:B------:R-:W-:-:S04]  /*82e0*/  DEPBAR.LE SB0, 0x0 ;  /* 0x000080000000791a */ /* 0x000fc80000000000 */
[----:B------:R-:W-:-:S04]  /*82f0*/  UIADD3 UR4, UPT, UPT, UR4, 0x88, URZ ;  /* 0x0000008804047890 */ /* 0x000fc8000fffe0ff */
[----:B------:R-:W-:-:S09]  /*8300*/  UPRMT UR4, UR37, 0x654, UR4 ;  /* 0x0000065425047896 */ /* 0x000fd20008000004 */
[----:B------:R-:W-:Y:S01]  /*8310*/  SYNCS.ARRIVE.TRANS64.RED.A1T0 RZ, [UR4], RZ ;  /* 0x000000ffffff79a7 */ /* 0x000fe20008100404 */
[----:B------:R-:W-:Y:S05]  /*8320*/  EXIT ;  /* 0x000000000000794d */ /* 0x000fea0003800000 */
.L_x_24:
[----:B--2---:R2:W1:Y:S02]  /*8330*/  SYNCS.PHASECHK.TRANS64.TRYWAIT P0, [R2+URZ+0x100], R3 ;  /* 0x00010003020075a7 */ /* 0x00446400080011ff */
[----:B-1----:R-:W-:Y:S05]  /*8340*/  @!P0 NANOSLEEP.SYNCS 0x989680 ;  /* 0x009896800000895d */ /* 0x002fea0003900000 */
[----:B------:R-:W1:Y:S02]  /*8350*/  @!P0 SYNCS.PHASECHK.TRANS64 P0, [R2+URZ+0x100], R3 ;  /* 0x00010003020085a7 */ /* 0x000e6400080010ff */
[----:B-1----:R-:W-:Y:S05]  /*8360*/  @!P0 BRA `(.L_x_24) ;  /* 0xfffffffc00f08947 */ /* 0x002fea000383ffff */
[----:B------:R-:W-:Y:S05]  /*8370*/  BRA `(.L_x_129) ;  /* 0xffffff9400387947 */ /* 0x000fea000383ffff */
.L_x_27:
[----:B------:R-:W-:-:S07]  /*8380*/  MOV R2, UR33 ;  /* 0x0000002100027c02 */ /* 0x000fce0008000f00 */
.L_x_130:
[----:B-1----:R1:W2:Y:S02]  /*8390*/  SYNCS.PHASECHK.TRANS64.TRYWAIT P0, [R2+URZ+0x38], R4 ;  /* 0x00003804020075a7 */ /* 0x0022a400080011ff */
[----:B--2---:R-:W-:Y:S05]  /*83a0*/  @!P0 NANOSLEEP.SYNCS 0x989680 ;  /* 0x009896800000895d */ /* 0x004fea0003900000 */
[----:B------:R-:W2:Y:S02]  /*83b0*/  @!P0 SYNCS.PHASECHK.TRANS64 P0, [R2+URZ+0x38], R4 ;  /* 0x00003804020085a7 */ /* 0x000ea400080010ff */
[----:B--2---:R-:W-:Y:S05]  /*83c0*/  @!P0 BRA `(.L_x_130) ;  /* 0xfffffffc00f08947 */ /* 0x004fea000383ffff */
[----:B------:R-:W-:Y:S05]  /*83d0*/  BRA `(.L_x_26) ;  /* 0xffffff9400947947 */ /* 0x000fea000383ffff */
.L_x_36:
[----:B------:R-:W-:-:S07]  /*83e0*/  MOV R2, UR33 ;  /* 0x0000002100027c02 */ /* 0x000fce0008000f00 */
.L_x_131:
[----:B-1----:R1:W2:Y:S02]  /*83f0*/  SYNCS.PHASECHK.TRANS64.TRYWAIT P0, [R2+URZ+0x38], R4 ;  /* 0x00003804020075a7 */ /* 0x0022a400080011ff */
[----:B--2---:R-:W-:Y:S05]  /*8400*/  @!P0 NANOSLEEP.SYNCS 0x989680 ;  /* 0x009896800000895d */ /* 0x004fea0003900000 */
[----:B------:R-:W2:Y:S02]  /*8410*/  @!P0 SYNCS.PHASECHK.TRANS64 P0, [R2+URZ+0x38], R4 ;  /* 0x00003804020085a7 */ /* 0x000ea400080010ff */
[----:B--2---:R-:W-:Y:S05]  /*8420*/  @!P0 BRA `(.L_x_131) ;  /* 0xfffffffc00f08947 */ /* 0x004fea000383ffff */
[----:B------:R-:W-:Y:S05]  /*8430*/  BRA `(.L_x_35) ;  /* 0xffffff9800ac7947 */ /* 0x000fea000383ffff */
.L_x_43:
[----:B-1----:R1:W2:Y:S02]  /*8440*/  SYNCS.PHASECHK.TRANS64.TRYWAIT P0, [R2+URZ+0xb0], R3 ;  /* 0x0000b003020075a7 */ /* 0x0022a400080011ff */
[----:B--2---:R-:W-:Y:S05]  /*8450*/  @!P0 NANOSLEEP.SYNCS 0x989680 ;  /* 0x009896800000895d */ /* 0x004fea0003900000 */
[----:B------:R-:W2:Y:S02]  /*8460*/  @!P0 SYNCS.PHASECHK.TRANS64 P0, [R2+URZ+0xb0], R3 ;  /* 0x0000b003020085a7 */ /* 0x000ea400080010ff */
[----:B--2---:R-:W-:Y:S05]  /*8470*/  @!P0 BRA `(.L_x_43) ;  /* 0xfffffffc00f08947 */ /* 0x004fea000383ffff */
[----:B------:R-:W-:Y:S05]  /*8480*/  BRA `(.L_x_132) ;  /* 0xffffff9c00a47947 */ /* 0x000fea000383ffff */
.L_x_47:
[----:B----4-:R-:W-:-:S07]  /*8490*/  MOV R0, UR4 ;  /* 0x0000000400007c02 */ /* 0x010fce0008000f00 */
.L_x_133:
[----:B-1----:R1:W2:Y:S02]  /*84a0*/  SYNCS.PHASECHK.TRANS64.TRYWAIT P0, [R0+URZ], R2 ;  /* 0x00000002000075a7 */ /* 0x0022a400080011ff */
[----:B--2---:R-:W-:Y:S05]  /*84b0*/  @!P0 NANOSLEEP.SYNCS 0x989680 ;  /* 0x009896800000895d */ /* 0x004fea0003900000 */
[----:B------:R-:W2:Y:S02]  /*84c0*/  @!P0 SYNCS.PHASECHK.TRANS64 P0, [R0+URZ], R2 ;  /* 0x00000002000085a7 */ /* 0x000ea400080010ff */
[----:B--2---:R-:W-:Y:S05]  /*84d0*/  @!P0 BRA `(.L_x_133) ;  /* 0xfffffffc00f08947 */ /* 0x004fea000383ffff */
[----:B------:R-:W-:Y:S05]  /*84e0*/  BRA `(.L_x_134) ;  /* 0xffffffa400187947 */ /* 0x000fea000383ffff */
.L_x_48:
[----:B----4-:R-:W-:-:S07]  /*84f0*/  MOV R0, UR4 ;  /* 0x0000000400007c02 */ /* 0x010fce0008000f00 */
.L_x_135:
[----:B-1----:R1:W2:Y:S02]  /*8500*/  SYNCS.PHASECHK.TRANS64.TRYWAIT P0, [R0+URZ], R3 ;  /* 0x00000003000075a7 */ /* 0x0022a400080011ff */
[----:B--2---:R-:W-:Y:S05]  /*8510*/  @!P0 NANOSLEEP.SYNCS 0x989680 ;  /* 0x009896800000895d */ /* 0x004fea0003900000 */
[----:B------:R-:W2:Y:S02]  /*8520*/  @!P0 SYNCS.PHASECHK.TRANS64 P0, [R0+URZ], R3 ;  /* 0x00000003000085a7 */ /* 0x000ea400080010ff */
[----:B--2---:R-:W-:Y:S05]  /*8530*/  @!P0 BRA `(.L_x_135) ;  /* 0xfffffffc00f08947 */ /* 0x004fea000383ffff */
[----:B------:R-:W-:Y:S05]  /*8540*/  BRA `(.L_x_136) ;  /* 0xffffffa400247947 */ /* 0x000fea000383ffff */
.L_x_49:
[----:B----4-:R-:W-:-:S07]  /*8550*/  MOV R0, UR4 ;  /* 0x0000000400007c02 */ /* 0x010fce0008000f00 */
.L_x_137:
[----:B-1----:R1:W2:Y:S02]  /*8560*/  SYNCS.PHASECHK.TRANS64.TRYWAIT P0, [R0+URZ], R3 ;  /* 0x00000003000075a7 */ /* 0x0022a400080011ff */
[----:B--2---:R-:W-:Y:S05]  /*8570*/  @!P0 NANOSLEEP.SYNCS 0x989680 ;  /* 0x009896800000895d */ /* 0x004fea0003900000 */
[----:B------:R-:W2:Y:S02]  /*8580*/  @!P0 SYNCS.PHASECHK.TRANS64 P0, [R0+URZ], R3 ;  /* 0x00000003000085a7 */ /* 0x000ea400080010ff */
[----:B--2---:R-:W-:Y:S05]  /*8590*/  @!P0 BRA `(.L_x_137) ;  /* 0xfffffffc00f08947 */ /* 0x004fea000383ffff */
[----:B------:R-:W-:Y:S05]  /*85a0*/  BRA `(.L_x_138) ;  /* 0xffffffa400307947 */ /* 0x000fea000383ffff */
.L_x_50:
[----:B----4-:R-:W-:-:S07]  /*85b0*/  MOV R0, UR4 ;  /* 0x0000000400007c02 */ /* 0x010fce0008000f00 */
.L_x_139:
[----:B-1----:R1:W2:Y:S02]  /*85c0*/  SYNCS.PHASECHK.TRANS64.TRYWAIT P0, [R0+URZ], R3 ;  /* 0x00000003000075a7 */ /* 0x0022a400080011ff */
[----:B--2---:R-:W-:Y:S05]  /*85d0*/  @!P0 NANOSLEEP.SYNCS 0x989680 ;  /* 0x009896800000895d */ /* 0x004fea0003900000 */
[----:B------:R-:W2:Y:S02]  /*85e0*/  @!P0 SYNCS.PHASECHK.TRANS64 P0, [R0+URZ], R3 ;  /* 0x00000003000085a7 */ /* 0x000ea400080010ff */
[----:B--2---:R-:W-:Y:S05]  /*85f0*/  @!P0 BRA `(.L_x_139) ;  /* 0xfffffffc00f08947 */ /* 0x004fea000383ffff */
[----:B------:R-:W-:Y:S05]  /*8600*/  BRA `(.L_x_140) ;  /* 0xffffffa4003c7947 */ /* 0x000fea000383ffff */
.L_x_51:
[----:B----4-:R-:W-:-:S07]  /*8610*/  MOV R0, UR4 ;  /* 0x0000000400007c02 */ /* 0x010fce0008000f00 */
.L_x_141:
[----:B-1----:R1:W2:Y:S02]  /*8620*/  SYNCS.PHASECHK.TRANS64.TRYWAIT P0, [R0+URZ], R3 ;  /* 0x00000003000075a7 */ /* 0x0022a400080011ff */
[----:B--2---:R-:W-:Y:S05]  /*8630*/  @!P0 NANOSLEEP.SYNCS 0x989680 ;  /* 0x009896800000895d */ /* 0x004fea0003900000 */
[----:B------:R-:W2:Y:S02]  /*8640*/  @!P0 SYNCS.PHASECHK.TRANS64 P0, [R0+URZ], R3 ;  /* 0x00000003000085a7 */ /* 0x000ea400080010ff */
[----:B--2---:R-:W-:Y:S05]  /*8650*/  @!P0 BRA `(.L_x_141) ;  /* 0xfffffffc00f08947 */ /* 0x004fea000383ffff */
[----:B------:R-:W-:Y:S05]  /*8660*/  BRA `(.L_x_142) ;  /* 0xffffffa400487947 */ /* 0x000fea000383ffff */
.L_x_52:
[----:B----4-:R-:W-:-:S07]  /*8670*/  MOV R0, UR4 ;  /* 0x0000000400007c02 */ /* 0x010fce0008000f00 */
.L_x_143:
[----:B-1----:R1:W2:Y:S02]  /*8680*/  SYNCS.PHASECHK.TRANS64.TRYWAIT P0, [R0+URZ], R3 ;  /* 0x00000003000075a7 */ /* 0x0022a400080011ff */
[----:B--2---:R-:W-:Y:S05]  /*8690*/  @!P0 NANOSLEEP.SYNCS 0x989680 ;  /* 0x009896800000895d */ /* 0x004fea0003900000 */
[----:B------:R-:W2:Y:S02]  /*86a0*/  @!P0 SYNCS.PHASECHK.TRANS64 P0, [R0+URZ], R3 ;  /* 0x00000003000085a7 */ /* 0x000ea400080010ff */
[----:B--2---:R-:W-:Y:S05]  /*86b0*/  @!P0 BRA `(.L_x_143) ;  /* 0xfffffffc00f08947 */ /* 0x004fea000383ffff */
[----:B------:R-:W-:Y:S05]  /*86c0*/  BRA `(.L_x_144) ;  /* 0xffffffa400547947 */ /* 0x000fea000383ffff */
.L_x_55:
[----:B-1----:R1:W2:Y:S02]  /*86d0*/  SYNCS.PHASECHK.TRANS64.TRYWAIT P0, [R0+URZ+0xf0], R4 ;  /* 0x0000f004000075a7 */ /* 0x0022a400080011ff */
[----:B--2---:R-:W-:Y:S05]  /*86e0*/  @!P0 NANOSLEEP.SYNCS 0x989680 ;  /* 0x009896800000895d */ /* 0x004fea0003900000 */
[----:B------:R-:W2:Y:S02]  /*86f0*/  @!P0 SYNCS.PHASECHK.TRANS64 P0, [R0+URZ+0xf0], R4 ;  /* 0x0000f004000085a7 */ /* 0x000ea400080010ff */
[----:B--2---:R-:W-:Y:S05]  /*8700*/  @!P0 BRA `(.L_x_55) ;  /* 0xfffffffc00f08947 */ /* 0x004fea000383ffff */
[----:B------:R-:W-:Y:S05]  /*8710*/  BRA `(.L_x_145) ;  /* 0xffffffa400b47947 */ /* 0x000fea000383ffff */
.L_x_56:
[----:B------:R-:W-:-:S07]  /*8720*/  MOV R0, UR5 ;  /* 0x0000000500007c02 */ /* 0x000fce0008000f00 */
.L_x_146:
[----:B-1----:R1:W2:Y:S02]  /*8730*/  SYNCS.PHASECHK.TRANS64.TRYWAIT P0, [R0+URZ+0xc0], R5 ;  /* 0x0000c005000075a7 */ /* 0x0022a400080011ff */
[----:B--2---:R-:W-:Y:S05]  /*8740*/  @!P0 NANOSLEEP.SYNCS 0x989680 ;  /* 0x009896800000895d */ /* 0x004fea0003900000 */
[----:B------:R-:W2:Y:S02]  /*8750*/  @!P0 SYNCS.PHASECHK.TRANS64 P0, [R0+URZ+0xc0], R5 ;  /* 0x0000c005000085a7 */ /* 0x000ea400080010ff */
[----:B--2---:R-:W-:Y:S05]  /*8760*/  @!P0 BRA `(.L_x_146) ;  /* 0xfffffffc00f08947 */ /* 0x004fea000383ffff */
[----:B------:R-:W-:Y:S05]  /*8770*/  BRA `(.L_x_147) ;  /* 0xffffffa400c47947 */ /* 0x000fea000383ffff */
.L_x_57:
[----:B-1----:R1:W2:Y:S02]  /*8780*/  SYNCS.PHASECHK.TRANS64.TRYWAIT P1, [R0+URZ+0xb0], R4 ;  /* 0x0000b004000075a7 */ /* 0x0022a400080211ff */
[----:B--2---:R-:W-:Y:S05]  /*8790*/  @!P1 NANOSLEEP.SYNCS 0x989680 ;  /* 0x009896800000995d */ /* 0x004fea0003900000 */
[----:B------:R-:W2:Y:S02]  /*87a0*/  @!P1 SYNCS.PHASECHK.TRANS64 P1, [R0+URZ+0xb0], R4 ;  /* 0x0000b004000095a7 */ /* 0x000ea400080210ff */
[----:B--2---:R-:W-:Y:S05]  /*87b0*/  @!P1 BRA `(.L_x_57) ;  /* 0xfffffffc00f09947 */ /* 0x004fea000383ffff */
[----:B------:R-:W-:Y:S05]  /*87c0*/  BRA `(.L_x_148) ;  /* 0xffffffa400f47947 */ /* 0x000fea000383ffff */
.L_x_60:
[----:B------:R-:W-:-:S07]  /*87d0*/  MOV R0, UR5 ;  /* 0x0000000500007c02 */ /* 0x000fce0008000f00 */
.L_x_149:
[----:B-1----:R1:W2:Y:S02]  /*87e0*/  SYNCS.PHASECHK.TRANS64.TRYWAIT P0, [R0+URZ+0xc0], R2 ;  /* 0x0000c002000075a7 */ /* 0x0022a400080011ff */
[----:B--2---:R-:W-:Y:S05]  /*87f0*/  @!P0 NANOSLEEP.SYNCS 0x989680 ;  /* 0x009896800000895d */ /* 0x004fea0003900000 */
[----:B------:R-:W2:Y:S02]  /*8800*/  @!P0 SYNCS.PHASECHK.TRANS64 P0, [R0+URZ+0xc0], R2 ;  /* 0x0000c002000085a7 */ /* 0x000ea400080010ff */
[----:B--2---:R-:W-:Y:S05]  /*8810*/  @!P0 BRA `(.L_x_149) ;  /* 0xfffffffc00f08947 */ /* 0x004fea000383ffff */
[----:B------:R-:W-:Y:S05]  /*8820*/  BRA `(.L_x_59) ;  /* 0xffffffa800487947 */ /* 0x000fea000383ffff */
.L_x_67:
[----:B--2---:R2:W4:Y:S02]  /*8830*/  SYNCS.PHASECHK.TRANS64.TRYWAIT P0, [R2+URZ+0xb0], R3 ;  /* 0x0000b003020075a7 */ /* 0x00452400080011ff */
[----:B----4-:R-:W-:Y:S05]  /*8840*/  @!P0 NANOSLEEP.SYNCS 0x989680 ;  /* 0x009896800000895d */ /* 0x010fea0003900000 */
[----:B------:R-:W4:Y:S02]  /*8850*/  @!P0 SYNCS.PHASECHK.TRANS64 P0, [R2+URZ+0xb0], R3 ;  /* 0x0000b003020085a7 */ /* 0x000f2400080010ff */
[----:B----4-:R-:W-:Y:S05]  /*8860*/  @!P0 BRA `(.L_x_67) ;  /* 0xfffffffc00f08947 */ /* 0x010fea000383ffff */
[----:B------:R-:W-:Y:S05]  /*8870*/  BRA `(.L_x_150) ;  /* 0xffffffb000047947 */ /* 0x000fea000383ffff */
.L_x_70:
[----:B------:R-:W-:-:S07]  /*8880*/  MOV R3, UR16 ;  /* 0x0000001000037c02 */ /* 0x000fce0008000f00 */
.L_x_151:
[----:B--2---:R2:W3:Y:S02]  /*8890*/  SYNCS.PHASECHK.TRANS64.TRYWAIT P0, [R3+URZ+0xe0], R2 ;  /* 0x0000e002030075a7 */ /* 0x0044e400080011ff */
[----:B---3--:R-:W-:Y:S05]  /*88a0*/  @!P0 NANOSLEEP.SYNCS 0x989680 ;  /* 0x009896800000895d */ /* 0x008fea0003900000 */
[----:B------:R-:W3:Y:S02]  /*88b0*/  @!P0 SYNCS.PHASECHK.TRANS64 P0, [R3+URZ+0xe0], R2 ;  /* 0x0000e002030085a7 */ /* 0x000ee400080010ff */
[----:B---3--:R-:W-:Y:S05]  /*88c0*/  @!P0 BRA `(.L_x_151) ;  /* 0xfffffffc00f08947 */ /* 0x008fea000383ffff */
[----:B------:R-:W-:Y:S05]  /*88d0*/  BRA `(.L_x_152) ;  /* 0xffffffb400687947 */ /* 0x000fea000383ffff */
.L_x_73:
[----:B------:R-:W-:Y:S07]  /*88e0*/  MOV R2, UR15 ;  /* 0x0000000f00027c02 */ /* 0x000fee0008000f00 */
.L_x_153:
[----:B--2---:R2:W3:Y:S02]  /*88f0*/  SYNCS.PHASECHK.TRANS64.TRYWAIT P0, [R2+URZ], R3 ;  /* 0x00000003020075a7 */ /* 0x0044e400080011ff */
[----:B---3--:R-:W-:Y:S05]  /*8900*/  @!P0 NANOSLEEP.SYNCS 0x989680 ;  /* 0x009896800000895d */ /* 0x008fea0003900000 */
[----:B------:R-:W3:Y:S02]  /*8910*/  @!P0 SYNCS.PHASECHK.TRANS64 P0, [R2+URZ], R3 ;  /* 0x00000003020085a7 */ /* 0x000ee400080010ff */
[----:B---3--:R-:W-:Y:S05]  /*8920*/  @!P0 BRA `(.L_x_153) ;  /* 0xfffffffc00f08947 */ /* 0x008fea000383ffff */
[----:B------:R-:W-:Y:S05]  /*8930*/  BRA `(.L_x_72) ;  /* 0xffffffb400e07947 */ /* 0x000fea000383ffff */
.L_x_76:
[----:B------:R-:W-:-:S07]  /*8940*/  MOV R0, UR5 ;  /* 0x0000000500007c02 */ /* 0x000fce0008000f00 */
.L_x_154:
[----:B-1----:R1:W3:Y:S02]  /*8950*/  SYNCS.PHASECHK.TRANS64.TRYWAIT P0, [R0+URZ], R2 ;  /* 0x00000002000075a7 */ /* 0x0022e400080011ff */
[----:B---3--:R-:W-:Y:S05]  /*8960*/  @!P0 NANOSLEEP.SYNCS 0x989680 ;  /* 0x009896800000895d */ /* 0x008fea0003900000 */
[----:B------:R-:W3:Y:S02]  /*8970*/  @!P0 SYNCS.PHASECHK.TRANS64 P0, [R0+URZ], R2 ;  /* 0x00000002000085a7 */ /* 0x000ee400080010ff */
[----:B---3--:R-:W-:Y:S05]  /*8980*/  @!P0 BRA `(.L_x_154) ;  /* 0xfffffffc00f08947 */ /* 0x008fea000383ffff */
[----:B------:R-:W-:Y:S05]  /*8990*/  BRA `(.L_x_155) ;  /* 0xffffffb800f47947 */ /* 0x000fea000383ffff */
.L_x_77:
[----:B------:R-:W-:-:S07]  /*89a0*/  MOV R0, UR6 ;  /* 0x0000000600007c02 */ /* 0x000fce0008000f00 */
.L_x_156:
[----:B-1----:R1:W3:Y:S02]  /*89b0*/  SYNCS.PHASECHK.TRANS64.TRYWAIT P0, [R0+URZ], R2 ;  /* 0x00000002000075a7 */ /* 0x0022e400080011ff */
[----:B---3--:R-:W-:Y:S05]  /*89c0*/  @!P0 NANOSLEEP.SYNCS 0x989680 ;  /* 0x009896800000895d */ /* 0x008fea0003900000 */
[----:B------:R-:W3:Y:S02]  /*89d0*/  @!P0 SYNCS.PHASECHK.TRANS64 P0, [R0+URZ], R2 ;  /* 0x00000002000085a7 */ /* 0x000ee400080010ff */
[----:B---3--:R-:W-:Y:S05]  /*89e0*/  @!P0 BRA `(.L_x_156) ;  /* 0xfffffffc00f08947 */ /* 0x008fea000383ffff */
[----:B------:R-:W-:Y:S05]  /*89f0*/  BRA `(.L_x_157) ;  /* 0xffffffbc00007947 */ /* 0x000fea000383ffff */
.L_x_82:
[----:B--2---:R2:W4:Y:S02]  /*8a00*/  SYNCS.PHASECHK.TRANS64.TRYWAIT P0, [R0+URZ+0xb0], R2 ;  /* 0x0000b002000075a7 */ /* 0x00452400080011ff */
[----:B----4-:R-:W-:Y:S05]  /*8a10*/  @!P0 NANOSLEEP.SYNCS 0x989680 ;  /* 0x009896800000895d */ /* 0x010fea0003900000 */
[----:B------:R-:W4:Y:S02]  /*8a20*/  @!P0 SYNCS.PHASECHK.TRANS64 P0, [R0+URZ+0xb0], R2 ;  /* 0x0000b002000085a7 */ /* 0x000f2400080010ff */
[----:B----4-:R-:W-:Y:S05]  /*8a30*/  @!P0 BRA `(.L_x_82) ;  /* 0xfffffffc00f08947 */ /* 0x010fea000383ffff */
[----:B------:R-:W-:Y:S05]  /*8a40*/  BRA `(.L_x_158) ;  /* 0xffffffbc00e87947 */ /* 0x000fea000383ffff */
.L_x_85:
[----:B------:R-:W-:Y:S07]  /*8a50*/  MOV R0, UR4 ;  /* 0x0000000400007c02 */ /* 0x000fee0008000f00 */
.L_x_159:
[----:B--2---:R2:W3:Y:S02]  /*8a60*/  SYNCS.PHASECHK.TRANS64.TRYWAIT P0, [R0+URZ+0xa8], R2 ;  /* 0x0000a802000075a7 */ /* 0x0044e400080011ff */
[----:B---3--:R-:W-:Y:S05]  /*8a70*/  @!P0 NANOSLEEP.SYNCS 0x989680 ;  /* 0x009896800000895d */ /* 0x008fea0003900000 */
[----:B------:R-:W3:Y:S02]  /*8a80*/  @!P0 SYNCS.PHASECHK.TRANS64 P0, [R0+URZ+0xa8], R2 ;  /* 0x0000a802000085a7 */ /* 0x000ee400080010ff */
[----:B---3--:R-:W-:Y:S05]  /*8a90*/  @!P0 BRA `(.L_x_159) ;  /* 0xfffffffc00f08947 */ /* 0x008fea000383ffff */
[----:B------:R-:W-:Y:S05]  /*8aa0*/  BRA `(.L_x_84) ;  /* 0xffffffc000c87947 */ /* 0x000fea000383ffff */
.L_x_88:
[----:B------:R-:W-:Y:S07]  /*8ab0*/  MOV R0, UR7 ;  /* 0x0000000700007c02 */ /* 0x000fee0008000f00 */
.L_x_160:
[----:B-1----:R1:W2:Y:S02]  /*8ac0*/  SYNCS.PHASECHK.TRANS64.TRYWAIT P0, [R0+URZ+0x88], R9 ;  /* 0x00008809000075a7 */ /* 0x0022a400080011ff */
[----:B--2---:R-:W-:Y:S05]  /*8ad0*/  @!P0 NANOSLEEP.SYNCS 0x989680 ;  /* 0x009896800000895d */ /* 0x004fea0003900000 */
[----:B------:R-:W2:Y:S02]  /*8ae0*/  @!P0 SYNCS.PHASECHK.TRANS64 P0, [R0+URZ+0x88], R9 ;  /* 0x00008809000085a7 */ /* 0x000ea400080010ff */
[----:B--2---:R-:W-:Y:S05]  /*8af0*/  @!P0 BRA `(.L_x_160) ;  /* 0xfffffffc00f08947 */ /* 0x004fea000383ffff */
[----:B------:R-:W-:Y:S05]  /*8b00*/  BRA `(.L_x_161) ;  /* 0xffffffc400407947 */ /* 0x000fea000383ffff */
.L_x_89:
[----:B------:R-:W-:Y:S07]  /*8b10*/  MOV R0, UR5 ;  /* 0x0000000500007c02 */ /* 0x000fee0008000f00 */
.L_x_162:
[----:B-1----:R1:W2:Y:S02]  /*8b20*/  SYNCS.PHASECHK.TRANS64.TRYWAIT P0, [R0+URZ+0x88], R24 ;  /* 0x00008818000075a7 */ /* 0x0022a400080011ff */
[----:B--2---:R-:W-:Y:S05]  /*8b30*/  @!P0 NANOSLEEP.SYNCS 0x989680 ;  /* 0x009896800000895d */ /* 0x004fea0003900000 */
[----:B------:R-:W2:Y:S02]  /*8b40*/  @!P0 SYNCS.PHASECHK.TRANS64 P0, [R0+URZ+0x88], R24 ;  /* 0x00008818000085a7 */ /* 0x000ea400080010ff */
[----:B--2---:R-:W-:Y:S05]  /*8b50*/  @!P0 BRA `(.L_x_162) ;  /* 0xfffffffc00f08947 */ /* 0x004fea000383ffff */
[----:B------:R-:W-:Y:S05]  /*8b60*/  BRA `(.L_x_163) ;  /* 0xffffffc400e07947 */ /* 0x000fea000383ffff */
.L_x_91:
[----:B------:R-:W-:-:S07]  /*8b70*/  MOV R0, UR5 ;  /* 0x0000000500007c02 */ /* 0x000fce0008000f00 */
.L_x_164:
[----:B-1----:R1:W3:Y:S02]  /*8b80*/  SYNCS.PHASECHK.TRANS64.TRYWAIT P0, [R0+URZ], R2 ;  /* 0x00000002000075a7 */ /* 0x0022e400080011ff */
[----:B---3--:R-:W-:Y:S05]  /*8b90*/  @!P0 NANOSLEEP.SYNCS 0x989680 ;  /* 0x009896800000895d */ /* 0x008fea0003900000 */
[----:B------:R-:W3:Y:S02]  /*8ba0*/  @!P0 SYNCS.PHASECHK.TRANS64 P0, [R0+URZ], R2 ;  /* 0x00000002000085a7 */ /* 0x000ee400080010ff */
[----:B---3--:R-:W-:Y:S05]  /*8bb0*/  @!P0 BRA `(.L_x_164) ;  /* 0xfffffffc00f08947 */ /* 0x008fea000383ffff */
[----:B------:R-:W-:Y:S05]  /*8bc0*/  BRA `(.L_x_165) ;  /* 0xffffffc8006c7947 */ /* 0x000fea000383ffff */
.L_x_92:
[----:B------:R-:W-:-:S07]  /*8bd0*/  MOV R0, UR5 ;  /* 0x0000000500007c02 */ /* 0x000fce0008000f00 */
.L_x_166:
[----:B-1----:R1:W3:Y:S02]  /*8be0*/  SYNCS.PHASECHK.TRANS64.TRYWAIT P0, [R0+URZ], R2 ;  /* 0x00000002000075a7 */ /* 0x0022e400080011ff */
[----:B---3--:R-:W-:Y:S05]  /*8bf0*/  @!P0 NANOSLEEP.SYNCS 0x989680 ;  /* 0x009896800000895d */ /* 0x008fea0003900000 */
[----:B------:R-:W3:Y:S02]  /*8c00*/  @!P0 SYNCS.PHASECHK.TRANS64 P0, [R0+URZ], R2 ;  /* 0x00000002000085a7 */ /* 0x000ee400080010ff */
[----:B---3--:R-:W-:Y:S05]  /*8c10*/  @!P0 BRA `(.L_x_166) ;  /* 0xfffffffc00f08947 */ /* 0x008fea000383ffff */
[----:B------:R-:W-:Y:S05]  /*8c20*/  BRA `(.L_x_167) ;  /* 0xffffffc800787947 */ /* 0x000fea000383ffff */
.L_x_94:
[----:B--2---:R2:W4:Y:S02]  /*8c30*/  SYNCS.PHASECHK.TRANS64.TRYWAIT P0, [R0+URZ+0xb0], R2 ;  /* 0x0000b002000075a7 */ /* 0x00452400080011ff */
[----:B----4-:R-:W-:Y:S05]  /*8c40*/  @!P0 NANOSLEEP.SYNCS 0x989680 ;  /* 0x009896800000895d */ /* 0x010fea0003900000 */
[----:B------:R-:W4:Y:S02]  /*8c50*/  @!P0 SYNCS.PHASECHK.TRANS64 P0, [R0+URZ+0xb0], R2 ;  /* 0x0000b002000085a7 */ /* 0x000f2400080010ff */
[----:B----4-:R-:W-:Y:S05]  /*8c60*/  @!P0 BRA `(.L_x_94) ;  /* 0xfffffffc00f08947 */ /* 0x010fea000383ffff */
[----:B------:R-:W-:Y:S05]  /*8c70*/  BRA `(.L_x_168) ;  /* 0xffffffcc005c7947 */ /* 0x000fea000383ffff */
.L_x_104:
[----:B-1----:R1:W3:Y:S02]  /*8c80*/  SYNCS.PHASECHK.TRANS64.TRYWAIT P1, [R0+URZ+0x70], R3 ;  /* 0x00007003000075a7 */ /* 0x0022e400080211ff */
[----:B---3--:R-:W-:Y:S05]  /*8c90*/  @!P1 NANOSLEEP.SYNCS 0x989680 ;  /* 0x009896800000995d */ /* 0x008fea0003900000 */
[----:B------:R-:W3:Y:S02]  /*8ca0*/  @!P1 SYNCS.PHASECHK.TRANS64 P1, [R0+URZ+0x70], R3 ;  /* 0x00007003000095a7 */ /* 0x000ee400080210ff */
[----:B---3--:R-:W-:Y:S05]  /*8cb0*/  @!P1 BRA `(.L_x_104) ;  /* 0xfffffffc00f09947 */ /* 0x008fea000383ffff */
[----:B------:R-:W-:Y:S05]  /*8cc0*/  BRA `(.L_x_103) ;  /* 0xffffffd800887947 */ /* 0x000fea000383ffff */
.L_x_106:
[----:B-1----:R1:W4:Y:S02]  /*8cd0*/  SYNCS.PHASECHK.TRANS64.TRYWAIT P0, [R73+URZ+0xd0], R2 ;  /* 0x0000d002490075a7 */ /* 0x00232400080011ff */
[----:B----4-:R-:W-:Y:S05]  /*8ce0*/  @!P0 NANOSLEEP.SYNCS 0x989680 ;  /* 0x009896800000895d */ /* 0x010fea0003900000 */
[----:B------:R-:W4:Y:S02]  /*8cf0*/  @!P0 SYNCS.PHASECHK.TRANS64 P0, [R73+URZ+0xd0], R2 ;  /* 0x0000d002490085a7 */ /* 0x000f2400080010ff */
[----:B----4-:R-:W-:Y:S05]  /*8d00*/  @!P0 BRA `(.L_x_106) ;  /* 0xfffffffc00f08947 */ /* 0x010fea000383ffff */
[----:B------:R-:W-:Y:S05]  /*8d10*/  BRA `(.L_x_105) ;  /* 0xffffffd800c07947 */ /* 0x000fea000383ffff */
.L_x_117:
[----:B--2---:R2:W4:Y:S02]  /*8d20*/  SYNCS.PHASECHK.TRANS64.TRYWAIT P0, [R2+URZ+0x70], R107 ;  /* 0x0000706b020075a7 */ /* 0x00452400080011ff */
[----:B----4-:R-:W-:Y:S05]  /*8d30*/  @!P0 NANOSLEEP.SYNCS 0x989680 ;  /* 0x009896800000895d */ /* 0x010fea0003900000 */
[----:B------:R-:W4:Y:S02]  /*8d40*/  @!P0 SYNCS.PHASECHK.TRANS64 P0, [R2+URZ+0x70], R107 ;  /* 0x0000706b020085a7 */ /* 0x000f2400080010ff */
[----:B----4-:R-:W-:Y:S05]  /*8d50*/  @!P0 BRA `(.L_x_117) ;  /* 0xfffffffc00f08947 */ /* 0x010fea000383ffff */
[----:B------:R-:W-:Y:S05]  /*8d60*/  BRA `(.L_x_116) ;  /* 0xffffffe400a87947 */ /* 0x000fea000383ffff */
        .weak           $__internal_0_$__cuda_sm10x_tcgen05_guardrail_trap_col_being_dealloced_not_returned_by_alloc
        .type           $__internal_0_$__cuda_sm10x_tcgen05_guardrail_trap_col_being_dealloced_not_returned_by_alloc,@function
        .size           $__internal_0_$__cuda_sm10x_tcgen05_guardrail_trap_col_being_dealloced_not_returned_by_alloc,($__internal_1_$__cuda_sm10x_tcgen05_guardrail_trap_phase_invalid_during_alloc - $__internal_0_$__cuda_sm10x_tcgen05_guardrail_trap_col_being_dealloced_not_returned_by_alloc)
$__internal_0_$__cuda_sm10x_tcgen05_guardrail_trap_col_being_dealloced_not_returned_by_alloc:
[----:B------:R-:W-:Y:S05]  /*8d70*/  BPT.TRAP 0x1 ;  /* 0x000000040000795c */ /* 0x000fea0000300000 */
[----:B------:R-:W-:-:S04]  /*8d80*/  HFMA2 R3, -RZ, RZ, 0, 0 ;  /* 0x00000000ff037431 */ /* 0x000fc800000001ff */
[----:B------:R-:W-:Y:S05]  /*8d90*/  RET.REL.NODEC R2 `(_ZN7cutlass13device_kernelINS_4gemm6kernel13GemmUniversalIN4cute5tupleIJiiiiEEENS1_10collective13CollectiveMmaINS1_46MainloopSm100TmaUmmaWarpSpecializedBlockScaledILi7ELi2ELi2ENS5_IJNS4_1CILi1EEENSA_ILi2EEESB_EEEEENS5_IJNSA_ILi128EEENSA_ILi64EEENSA_ILi256EEEEEENS5_IJNS_12float_e2m1_tENS_13float_ue8m0_tEEEENS5_IJNS5_IJlSB_lEEENS4_6LayoutINS5_IJNS5_IJNS5_IJNSA_ILi32EEENSA_ILi4EEEEEEiEEESR_NS5_IJSB_iEEEEEENS5_IJNS5_IJNS5_IJNSA_ILi16EEESP_EEEiEEENS5_IJNS5_IJNSA_ILi0EEESB_EEENSA_ILi512EEEEEENS5_IJSX_iEEEEEEEEEEESL_S14_NS4_8TiledMMAINS4_8MMA_AtomIJNS4_17SM100_MMA_MXF4_SSISJ_SJ_fSK_Li128ELi64ELi32ELNS4_4UMMA5MajorE0ELS19_0ELNS18_7ScaleInE0ELS1A_0EEEEEENSN_INS5_IJSB_SB_SB_EEENS5_IJSX_SX_SX_EEEEENS5_IJNS4_10UnderscoreES1G_S1G_EEEEENS5_IJNS4_23SM90_TMA_LOAD_MULTICASTES1J_EEENS5_IJNS4_14ComposedLayoutINS4_7SwizzleILi3ELi4ELi3EEENS4_18smem_ptr_flag_bitsILi4EEENSN_INS5_IJNSA_ILi8EEESH_EEENS5_IJSH_SB_EEEEEEENSN_INS5_IJNS5_IJNS5_IJSQ_SB_EEENS5_IJSO_SC_EEEEEESB_NS5_IJSC_SC_EEEEEENS5_IJNS5_IJNS5_IJSV_SZ_EEESY_EEESX_NS5_IJSC_SZ_EEEEEEEEEEEvNS4_8identityENS5_IJNS4_13SM90_TMA_LOADES27_EEES25_vS26_EENS_8epilogue10collective18CollectiveEpilogueINS2A_23Sm100TmaWarpSpecializedILi3ELi2ELi32ELb1ELb0EEEJSI_NS5_IJNSN_ISF_SB_EENSN_ISO_SB_EEEEENS_10bfloat16_tESM_S2I_SM_NS2A_6fusion15FusionCallbacksIS2E_NS2J_17LinearCombinationIS2I_fS2I_fLNS_15FloatRoundStyleE2EEESI_S2H_JEEENS4_5SM1004TMEM4LOAD26SM100_TMEM_LOAD_32dp32b32xES27_NS1L_INS1M_ILi2ELi4ELi3EEENS1O_ILi16EEENSN_INS5_IJS1Q_SO_EEENS5_IJSO_SB_EEEEEEENS4_39AutoVectorizingCopyWithAssumedAlignmentILi128EEENS4_14SM90_TMA_STOREES2Y_S30_S30_EEEvvEEEEvNT_6ParamsE) ;  /* 0xffffff7002987950 */ /* 0x000fea0003c3ffff */
        .weak           $__internal_1_$__cuda_sm10x_tcgen05_guardrail_trap_phase_invalid_during_alloc
        .type           $__internal_1_$__cuda_sm10x_tcgen05_guardrail_trap_phase_invalid_during_alloc,@function
        .size           $__internal_1_$__cuda_sm10x_tcgen05_guardrail_trap_phase_invalid_during_alloc,($__internal_2_$__cuda_sm10x_tcgen05_guardrail_trap_unallocated_columns_being_dealloced - $__internal_1_$__cuda_sm10x_tcgen05_guardrail_trap_phase_invalid_during_alloc)
$__internal_1_$__cuda_sm10x_tcgen05_guardrail_trap_phase_invalid_during_alloc:
[----:B------:R-:W-:Y:S05]  /*8da0*/  BPT.TRAP 0x1 ;  /* 0x000000040000795c */ /* 0x000fea0000300000 */
[----:B------:R-:W-:-:S04]  /*8db0*/  MOV R3, 0x0 ;  /* 0x0000000000037802 */ /* 0x000fc80000000f00 */
[----:B------:R-:W-:Y:S05]  /*8dc0*/  RET.REL.NODEC R2 `(_ZN7cutlass13device_kernelINS_4gemm6kernel13GemmUniversalIN4cute5tupleIJiiiiEEENS1_10collective13CollectiveMmaINS1_46MainloopSm100TmaUmmaWarpSpecializedBlockScaledILi7ELi2ELi2ENS5_IJNS4_1CILi1EEENSA_ILi2EEESB_EEEEENS5_IJNSA_ILi128EEENSA_ILi64EEENSA_ILi256EEEEEENS5_IJNS_12float_e2m1_tENS_13float_ue8m0_tEEEENS5_IJNS5_IJlSB_lEEENS4_6LayoutINS5_IJNS5_IJNS5_IJNSA_ILi32EEENSA_ILi4EEEEEEiEEESR_NS5_IJSB_iEEEEEENS5_IJNS5_IJNS5_IJNSA_ILi16EEESP_EEEiEEENS5_IJNS5_IJNSA_ILi0EEESB_EEENSA_ILi512EEEEEENS5_IJSX_iEEEEEEEEEEESL_S14_NS4_8TiledMMAINS4_8MMA_AtomIJNS4_17SM100_MMA_MXF4_SSISJ_SJ_fSK_Li128ELi64ELi32ELNS4_4UMMA5MajorE0ELS19_0ELNS18_7ScaleInE0ELS1A_0EEEEEENSN_INS5_IJSB_SB_SB_EEENS5_IJSX_SX_SX_EEEEENS5_IJNS4_10UnderscoreES1G_S1G_EEEEENS5_IJNS4_23SM90_TMA_LOAD_MULTICASTES1J_EEENS5_IJNS4_14ComposedLayoutINS4_7SwizzleILi3ELi4ELi3EEENS4_18smem_ptr_flag_bitsILi4EEENSN_INS5_IJNSA_ILi8EEESH_EEENS5_IJSH_SB_EEEEEEENSN_INS5_IJNS5_IJNS5_IJSQ_SB_EEENS5_IJSO_SC_EEEEEESB_NS5_IJSC_SC_EEEEEENS5_IJNS5_IJNS5_IJSV_SZ_EEESY_EEESX_NS5_IJSC_SZ_EEEEEEEEEEEvNS4_8identityENS5_IJNS4_13SM90_TMA_LOADES27_EEES25_vS26_EENS_8epilogue10collective18CollectiveEpilogueINS2A_23Sm100TmaWarpSpecializedILi3ELi2ELi32ELb1ELb0EEEJSI_NS5_IJNSN_ISF_SB_EENSN_ISO_SB_EEEEENS_10bfloat16_tESM_S2I_SM_NS2A_6fusion15FusionCallbacksIS2E_NS2J_17LinearCombinationIS2I_fS2I_fLNS_15FloatRoundStyleE2EEESI_S2H_JEEENS4_5SM1004TMEM4LOAD26SM100_TMEM_LOAD_32dp32b32xES27_NS1L_INS1M_ILi2ELi4ELi3EEENS1O_ILi16EEENSN_INS5_IJS1Q_SO_EEENS5_IJSO_SB_EEEEEEENS4_39AutoVectorizingCopyWithAssumedAlignmentILi128EEENS4_14SM90_TMA_STOREES2Y_S30_S30_EEEvvEEEEvNT_6ParamsE) ;  /* 0xffffff70028c7950 */ /* 0x000fea0003c3ffff */
        .weak           $__internal_2_$__cuda_sm10x_tcgen05_guardrail_trap_unallocated_columns_being_dealloced
        .type           $__internal_2_$__cuda_sm10x_tcgen05_guardrail_trap_unallocated_columns_being_dealloced,@function
        .size           $__internal_2_$__cuda_sm10x_tcgen05_guardrail_trap_unallocated_columns_being_dealloced,(.L_x_170 - $__internal_2_$__cuda_sm10x_tcgen05_guardrail_trap_unallocated_columns_being_dealloced)
$__internal_2_$__cuda_sm10x_tcgen05_guardrail_trap_unallocated_columns_being_dealloced:
[----:B------:R-:W-:Y:S05]  /*8dd0*/  BPT.TRAP 0x1 ;  /* 0x000000040000795c */ /* 0x000fea0000300000 */
[----:B------:R-:W-:-:S04]  /*8de0*/  HFMA2 R3, -RZ, RZ, 0, 0 ;  /* 0x00000000ff037431 */ /* 0x000fc800000001ff */
[----:B------:R-:W-:Y:S05]  /*8df0*/  RET.REL.NODEC R2 `(_ZN7cutlass13device_kernelINS_4gemm6kernel13GemmUniversalIN4cute5tupleIJiiiiEEENS1_10collective13CollectiveMmaINS1_46MainloopSm100TmaUmmaWarpSpecializedBlockScaledILi7ELi2ELi2ENS5_IJNS4_1CILi1EEENSA_ILi2EEESB_EEEEENS5_IJNSA_ILi128EEENSA_ILi64EEENSA_ILi256EEEEEENS5_IJNS_12float_e2m1_tENS_13float_ue8m0_tEEEENS5_IJNS5_IJlSB_lEEENS4_6LayoutINS5_IJNS5_IJNS5_IJNSA_ILi32EEENSA_ILi4EEEEEEiEEESR_NS5_IJSB_iEEEEEENS5_IJNS5_IJNS5_IJNSA_ILi16EEESP_EEEiEEENS5_IJNS5_IJNSA_ILi0EEESB_EEENSA_ILi512EEEEEENS5_IJSX_iEEEEEEEEEEESL_S14_NS4_8TiledMMAINS4_8MMA_AtomIJNS4_17SM100_MMA_MXF4_SSISJ_SJ_fSK_Li128ELi64ELi32ELNS4_4UMMA5MajorE0ELS19_0ELNS18_7ScaleInE0ELS1A_0EEEEEENSN_INS5_IJSB_SB_SB_EEENS5_IJSX_SX_SX_EEEEENS5_IJNS4_10UnderscoreES1G_S1G_EEEEENS5_IJNS4_23SM90_TMA_LOAD_MULTICASTES1J_EEENS5_IJNS4_14ComposedLayoutINS4_7SwizzleILi3ELi4ELi3EEENS4_18smem_ptr_flag_bitsILi4EEENSN_INS5_IJNSA_ILi8EEESH_EEENS5_IJSH_SB_EEEEEEENSN_INS5_IJNS5_IJNS5_IJSQ_SB_EEENS5_IJSO_SC_EEEEEESB_NS5_IJSC_SC_EEEEEENS5_IJNS5_IJNS5_IJSV_SZ_EEESY_EEESX_NS5_IJSC_SZ_EEEEEEEEEEEvNS4_8identityENS5_IJNS4_13SM90_TMA_LOADES27_EEES25_vS26_EENS_8epilogue10collective18CollectiveEpilogueINS2A_23Sm100TmaWarpSpecializedILi3ELi2ELi32ELb1ELb0EEEJSI_NS5_IJNSN_ISF_SB_EENSN_ISO_SB_EEEEENS_10bfloat16_tESM_S2I_SM_NS2A_6fusion15FusionCallbacksIS2E_NS2J_17LinearCombinationIS2I_fS2I_fLNS_15FloatRoundStyleE2EEESI_S2H_JEEENS4_5SM1004TMEM4LOAD26SM100_TMEM_LOAD_32dp32b32xES27_NS1L_INS1M_ILi2ELi4ELi3EEENS1O_ILi16EEENSN_INS5_IJS1Q_SO_EEENS5_IJSO_SB_EEEEEEENS4_39AutoVectorizingCopyWithAssumedAlignmentILi128EEENS4_14SM90_TMA_STOREES2Y_S30_S30_EEEvvEEEEvNT_6ParamsE) ;  /* 0xffffff7002807950 */ /* 0x000fea0003c3ffff */
.L_x_169:
[----:B------:R-:W-:-:S00]  /*8e00*/  BRA `(.L_x_169) ;  /* 0xfffffffc00fc7947 */ /* 0x000fc0000383ffff */
[----:B------:R-:W-:-:S00]  /*8e10*/  NOP ;  /* 0x0000000000007918 */ /* 0x000fc00000000000 */
        /* <DEDUP_REMOVED lines=14> */
.L_x_170:


//--------------------- .nv.global.init           --------------------------
	.section	.nv.global.init,"aw",@progbits
.nv.global.init:
	.type		$str$29,@object
	.size		$str$29,($str$30 - $str$29)
$str$29:
        /*0000*/ 	.byte	0x28, 0x61, 0x64, 0x64, 0x72, 0x65, 0x73, 0x73, 0x20, 0x26, 0x20, 0x6d, 0x61, 0x73, 0x6b, 0x29
        /*0010*/ 	.byte	0x20, 0x3d, 0x3d, 0x20, 0x30, 0x00
	.type		$str$30,@object
	.size		$str$30,($str$26 - $str$30)
$str$30:
        /*0016*/ 	.byte	0x2f, 0x74, 0x6d, 0x70, 0x2f, 0x63, 0x75, 0x74, 0x6c, 0x61, 0x73, 0x73, 0x5f, 0x73, 0x77, 0x65
        /*0026*/ 	.byte	0x65, 0x70, 0x5f, 0x73, 0x72, 0x63, 0x2f, 0x69, 0x6e, 0x63, 0x6c, 0x75, 0x64, 0x65, 0x2f, 0x63
        /*0036*/ 	.byte	0x75, 0x74, 0x65, 0x2f, 0x70, 0x6f, 0x69, 0x6e, 0x74, 0x65, 0x72, 0x5f, 0x66, 0x6c, 0x61, 0x67
        /*0046*/ 	.byte	0x67, 0x65, 0x64, 0x2e, 0x68, 0x70, 0x70, 0x00
	.type		$str$26,@object
	.size		$str$26,($str$25 - $str$26)
$str$26:
        /*004e*/ 	.byte	0x2f, 0x74, 0x6d, 0x70, 0x2f, 0x63, 0x75, 0x74, 0x6c, 0x61, 0x73, 0x73, 0x5f, 0x73, 0x77, 0x65
        /*005e*/ 	.byte	0x65, 0x70, 0x5f, 0x73, 0x72, 0x63, 0x2f, 0x69, 0x6e, 0x63, 0x6c, 0x75, 0x64, 0x65, 0x2f, 0x63
        /*006e*/ 	.byte	0x75, 0x74, 0x65, 0x2f, 0x61, 0x74, 0x6f, 0x6d, 0x2f, 0x63, 0x6f, 0x70, 0x79, 0x5f, 0x74, 0x72
        /*007e*/ 	.byte	0x61, 0x69, 0x74, 0x73, 0x5f, 0x73, 0x6d, 0x31, 0x30, 0x30, 0x2e, 0x68, 0x70, 0x70, 0x00
	.type		$str$25,@object
	.size		$str$25,(__unnamed_1 - $str$25)
$str$25:
        /*008d*/ 	.byte	0x28, 0x28, 0x75, 0x69, 0x6e, 0x74, 0x33, 0x32, 0x5f, 0x74, 0x28, 0x74, 0x68, 0x72, 0x65, 0x61
        /*009d*/ 	.byte	0x64, 0x49, 0x64, 0x78, 0x2e, 0x78, 0x29, 0x20, 0x2f, 0x20, 0x33, 0x32, 0x29, 0x20, 0x25, 0x20
        /*00ad*/ 	.byte	0x34, 0x29, 0x20, 0x3d, 0x3d, 0x20, 0x28, 0x28, 0x28, 0x74, 0x6d, 0x65, 0x6d, 0x5f, 0x61, 0x64
        /*00bd*/ 	.byte	0x64, 0x72, 0x20, 0x3e, 0x3e, 0x20, 0x31, 0x36, 0x29, 0x20, 0x2f, 0x20, 0x33, 0x32, 0x29, 0x20
        /*00cd*/ 	.byte	0x25, 0x20, 0x34, 0x29, 0x00
	.type		__unnamed_1,@object
	.size		__unnamed_1,(__unnamed_2 - __unnamed_1)
__unnamed_1:
        /*00d2*/ 	.byte	0x61, 0x75, 0x74, 0x6f, 0x20, 0x63, 0x75, 0x74, 0x65, 0x3a, 0x3a, 0x61, 0x73, 0x5f, 0x70, 0x6f
        /* <DEDUP_REMOVED lines=24> */
        /*0262*/ 	.byte	0x34, 0x30, 0x39, 0x36, 0x3e, 0x3e, 0x3e, 0x3e, 0x5d, 0x00
	.type		__unnamed_2,@object
	.size		__unnamed_2,(.L_2 - __unnamed_2)
__unnamed_2:
        /* <DEDUP_REMOVED lines=42> */
        /*050c*/ 	.byte	0x3e, 0x3e, 0x5d, 0x00
.L_2:


//--------------------- .nv.shared._ZN7cutlass13device_kernelINS_4gemm6kernel13GemmUniversalIN4cute5tupleIJiiiiEEENS1_10collective13CollectiveMmaINS1_46MainloopSm100TmaUmmaWarpSpecializedBlockScaledILi7ELi2ELi2ENS5_IJNS4_1CILi1EEENSA_ILi2EEESB_EEEEENS5_IJNSA_ILi128EEENSA_ILi64EEENSA_ILi256EEEEEENS5_IJNS_12float_e2m1_tENS_13float_ue8m0_tEEEENS5_IJNS5_IJlSB_lEEENS4_6LayoutINS5_IJNS5_IJNS5_IJNSA_ILi32EEENSA_ILi4EEEEEEiEEESR_NS5_IJSB_iEEEEEENS5_IJNS5_IJNS5_IJNSA_ILi16EEESP_EEEiEEENS5_IJNS5_IJNSA_ILi0EEESB_EEENSA_ILi512EEEEEENS5_IJSX_iEEEEEEEEEEESL_S14_NS4_8TiledMMAINS4_8MMA_AtomIJNS4_17SM100_MMA_MXF4_SSISJ_SJ_fSK_Li128ELi64ELi32ELNS4_4UMMA5MajorE0ELS19_0ELNS18_7ScaleInE0ELS1A_0EEEEEENSN_INS5_IJSB_SB_SB_EEENS5_IJSX_SX_SX_EEEEENS5_IJNS4_10UnderscoreES1G_S1G_EEEEENS5_IJNS4_23SM90_TMA_LOAD_MULTICASTES1J_EEENS5_IJNS4_14ComposedLayoutINS4_7SwizzleILi3ELi4ELi3EEENS4_18smem_ptr_flag_bitsILi4EEENSN_INS5_IJNSA_ILi8EEESH_EEENS5_IJSH_SB_EEEEEEENSN_INS5_IJNS5_IJNS5_IJSQ_SB_EEENS5_IJSO_SC_EEEEEESB_NS5_IJSC_SC_EEEEEENS5_IJNS5_IJNS5_IJSV_SZ_EEESY_EEESX_NS5_IJSC_SZ_EEEEEEEEEEEvNS4_8identityENS5_IJNS4_13SM90_TMA_LOADES27_EEES25_vS26_EENS_8epilogue10collective18CollectiveEpilogueINS2A_23Sm100TmaWarpSpecializedILi3ELi2ELi32ELb1ELb0EEEJSI_NS5_IJNSN_ISF_SB_EENSN_ISO_SB_EEEEENS_10bfloat16_tESM_S2I_SM_NS2A_6fusion15FusionCallbacksIS2E_NS2J_17LinearCombinationIS2I_fS2I_fLNS_15FloatRoundStyleE2EEESI_S2H_JEEENS4_5SM1004TMEM4LOAD26SM100_TMEM_LOAD_32dp32b32xES27_NS1L_INS1M_ILi2ELi4ELi3EEENS1O_ILi16EEENSN_INS5_IJS1Q_SO_EEENS5_IJSO_SB_EEEEEEENS4_39AutoVectorizingCopyWithAssumedAlignmentILi128EEENS4_14SM90_TMA_STOREES2Y_S30_S30_EEEvvEEEEvNT_6ParamsE --------------------------
	.section	.nv.shared._ZN7cutlass13device_kernelINS_4gemm6kernel13GemmUniversalIN4cute5tupleIJiiiiEEENS1_10collective13CollectiveMmaINS1_46MainloopSm100TmaUmmaWarpSpecializedBlockScaledILi7ELi2ELi2ENS5_IJNS4_1CILi1EEENSA_ILi2EEESB_EEEEENS5_IJNSA_ILi128EEENSA_ILi64EEENSA_ILi256EEEEEENS5_IJNS_12float_e2m1_tENS_13float_ue8m0_tEEEENS5_IJNS5_IJlSB_lEEENS4_6LayoutINS5_IJNS5_IJNS5_IJNSA_ILi32EEENSA_ILi4EEEEEEiEEESR_NS5_IJSB_iEEEEEENS5_IJNS5_IJNS5_IJNSA_ILi16EEESP_EEEiEEENS5_IJNS5_IJNSA_ILi0EEESB_EEENSA_ILi512EEEEEENS5_IJSX_iEEEEEEEEEEESL_S14_NS4_8TiledMMAINS4_8MMA_AtomIJNS4_17SM100_MMA_MXF4_SSISJ_SJ_fSK_Li128ELi64ELi32ELNS4_4UMMA5MajorE0ELS19_0ELNS18_7ScaleInE0ELS1A_0EEEEEENSN_INS5_IJSB_SB_SB_EEENS5_IJSX_SX_SX_EEEEENS5_IJNS4_10UnderscoreES1G_S1G_EEEEENS5_IJNS4_23SM90_TMA_LOAD_MULTICASTES1J_EEENS5_IJNS4_14ComposedLayoutINS4_7SwizzleILi3ELi4ELi3EEENS4_18smem_ptr_flag_bitsILi4EEENSN_INS5_IJNSA_ILi8EEESH_EEENS5_IJSH_SB_EEEEEEENSN_INS5_IJNS5_IJNS5_IJSQ_SB_EEENS5_IJSO_SC_EEEEEESB_NS5_IJSC_SC_EEEEEENS5_IJNS5_IJNS5_IJSV_SZ_EEESY_EEESX_NS5_IJSC_SZ_EEEEEEEEEEEvNS4_8identityENS5_IJNS4_13SM90_TMA_LOADES27_EEES25_vS26_EENS_8epilogue10collective18CollectiveEpilogueINS2A_23Sm100TmaWarpSpecializedILi3ELi2ELi32ELb1ELb0EEEJSI_NS5_IJNSN_ISF_SB_EENSN_ISO_SB_EEEEENS_10bfloat16_tESM_S2I_SM_NS2A_6fusion15FusionCallbacksIS2E_NS2J_17LinearCombinationIS2I_fS2I_fLNS_15FloatRoundStyleE2EEESI_S2H_JEEENS4_5SM1004TMEM4LOAD26SM100_TMEM_LOAD_32dp32b32xES27_NS1L_INS1M_ILi2ELi4ELi3EEENS1O_ILi16EEENSN_INS5_IJS1Q_SO_EEENS5_IJSO_SB_EEEEEEENS4_39AutoVectorizingCopyWithAssumedAlignmentILi128EEENS4_14SM90_TMA_STOREES2Y_S30_S30_EEEvvEEEEvNT_6ParamsE,"aw",@nobits
	.sectionflags	@""
	.align	16
	.zero		1024


//--------------------- .nv.shared.reserved.0     --------------------------
	.section	.nv.shared.reserved.0,"aw",@nobits
	.weak		__nv_reservedSMEM_offset_0_alias
	.size		__nv_reservedSMEM_offset_0_alias, 0, 64
	.other		__nv_reservedSMEM_offset_0_alias,@"STO_CUDA_RESERVED_SHARED STV_DEFAULT"
__nv_reservedSMEM_offset_0_alias:
	.zero		0
.nv.shared.reserved.0:
	.zero		64
	.weak		__nv_reservedSMEM_tcgen05_partition
	.type		__nv_reservedSMEM_tcgen05_partition,@object
	.size		__nv_reservedSMEM_tcgen05_partition,(.L_0 - __nv_reservedSMEM_tcgen05_partition)
__nv_reservedSMEM_tcgen05_partition:
	.zero		32
.L_0:


//--------------------- .nv.global                --------------------------
	.section	.nv.global,"aw",@nobits
.nv.global:
	.type		_ZN40_INTERNAL_64043fa7_4_k_cu_8d3dc27c_208814cute1_E,@object
	.size		_ZN40_INTERNAL_64043fa7_4_k_cu_8d3dc27c_208814cute1_E,(_ZN40_INTERNAL_64043fa7_4_k_cu_8d3dc27c_208814cuda3std3__45__cpo6cbeginE - _ZN40_INTERNAL_64043fa7_4_k_cu_8d3dc27c_208814cute1_E)
_ZN40_INTERNAL_64043fa7_4_k_cu_8d3dc27c_208814cute1_E:
	.zero		1
	.type		_ZN40_INTERNAL_64043fa7_4_k_cu_8d3dc27c_208814cuda3std3__45__cpo6cbeginE,@object
	.size		_ZN40_INTERNAL_64043fa7_4_k_cu_8d3dc27c_208814cuda3std3__45__cpo6cbeginE,(_ZN40_INTERNAL_64043fa7_4_k_cu_8d3dc27c_208814cuda3std3__48in_placeE - _ZN40_INTERNAL_64043fa7_4_k_cu_8d3dc27c_208814cuda3std3__45__cpo6cbeginE)
_ZN40_INTERNAL_64043fa7_4_k_cu_8d3dc27c_208814cuda3std3__45__cpo6cbeginE:
	.zero		1
	.type		_ZN40_INTERNAL_64043fa7_4_k_cu_8d3dc27c_208814cuda3std3__48in_placeE,@object
	.size		_ZN40_INTERNAL_64043fa7_4_k_cu_8d3dc27c_208814cuda3std3__48in_placeE,(_ZN40_INTERNAL_64043fa7_4_k_cu_8d3dc27c_208814cuda3std6ranges3__45__cpo9iter_moveE - _ZN40_INTERNAL_64043fa7_4_k_cu_8d3dc27c_208814cuda3std3__48in_placeE)
_ZN40_INTERNAL_64043fa7_4_k_cu_8d3dc27c_208814cuda3std3__48in_placeE:
	.zero		1
	.type		_ZN40_INTERNAL_64043fa7_4_k_cu_8d3dc27c_208814cuda3std6ranges3__45__cpo9iter_moveE,@object
	.size		_ZN40_INTERNAL_64043fa7_4_k_cu_8d3dc27c_208814cuda3std6ranges3__45__cpo9iter_moveE,(_ZN40_INTERNAL_64043fa7_4_k_cu_8d3dc27c_208814cuda3std3__45__cpo5beginE - _ZN40_INTERNAL_64043fa7_4_k_cu_8d3dc27c_208814cuda3std6ranges3__45__cpo9iter_moveE)
_ZN40_INTERNAL_64043fa7_4_k_cu_8d3dc27c_208814cuda3std6ranges3__45__cpo9iter_moveE:
	.zero		1
	.type		_ZN40_INTERNAL_64043fa7_4_k_cu_8d3dc27c_208814cuda3std3__45__cpo5beginE,@object
	.size		_ZN40_INTERNAL_64043fa7_4_k_cu_8d3dc27c_208814cuda3std3__45__cpo5beginE,(_ZN40_INTERNAL_64043fa7_4_k_cu_8d3dc27c_208814cuda3std3__442_GLOBAL__N__64043fa7_4_k_cu_8d3dc27c_208816ignoreE - _ZN40_INTERNAL_64043fa7_4_k_cu_8d3dc27c_208814cuda3std3__45__cpo5beginE)
_ZN40_INTERNAL_64043fa7_4_k_cu_8d3dc27c_208814cuda3std3__45__cpo5beginE:
	.zero		1
	.type		_ZN40_INTERNAL_64043fa7_4_k_cu_8d3dc27c_208814cuda3std3__442_GLOBAL__N__64043fa7_4_k_cu_8d3dc27c_208816ignoreE,@object
	.size		_ZN40_INTERNAL_64043fa7_4_k_cu_8d3dc27c_208814cuda3std3__442_GLOBAL__N__64043fa7_4_k_cu_8d3dc27c_208816ignoreE,(_ZN40_INTERNAL_64043fa7_4_k_cu_8d3dc27c_208814cute7productE - _ZN40_INTERNAL_64043fa7_4_k_cu_8d3dc27c_208814cuda3std3__442_GLOBAL__N__64043fa7_4_k_cu_8d3dc27c_208816ignoreE)
_ZN40_INTERNAL_64043fa7_4_k_cu_8d3dc27c_208814cuda3std3__442_GLOBAL__N__64043fa7_4_k_cu_8d3dc27c_208816ignoreE:
	.zero		1
	.type		_ZN40_INTERNAL_64043fa7_4_k_cu_8d3dc27c_208814cute7productE,@object
	.size		_ZN40_INTERNAL_64043fa7_4_k_cu_8d3dc27c_208814cute7productE,(_ZN40_INTERNAL_64043fa7_4_k_cu_8d3dc27c_208814cuda3std3__45__cpo3endE - _ZN40_INTERNAL_64043fa7_4_k_cu_8d3dc27c_208814cute7productE)
_ZN40_INTERNAL_64043fa7_4_k_cu_8d3dc27c_208814cute7productE:
	.zero		1
	.type		_ZN40_INTERNAL_64043fa7_4_k_cu_8d3dc27c_208814cuda3std3__45__cpo3endE,@object
	.size		_ZN40_INTERNAL_64043fa7_4_k_cu_8d3dc27c_208814cuda3std3__45__cpo3endE,(_ZN40_INTERNAL_64043fa7_4_k_cu_8d3dc27c_208814cuda3std3__419piecewise_constructE - _ZN40_INTERNAL_64043fa7_4_k_cu_8d3dc27c_208814cuda3std3__45__cpo3endE)
_ZN40_INTERNAL_64043fa7_4_k_cu_8d3dc27c_208814cuda3std3__45__cpo3endE:
	.zero		1
	.type		_ZN40_INTERNAL_64043fa7_4_k_cu_8d3dc27c_208814cuda3std3__419piecewise_constructE,@object
	.size		_ZN40_INTERNAL_64043fa7_4_k_cu_8d3dc27c_208814cuda3std3__419piecewise_constructE,(_ZN40_INTERNAL_64043fa7_4_k_cu_8d3dc27c_208814cuda3std3__45__cpo4cendE - _ZN40_INTERNAL_64043fa7_4_k_cu_8d3dc27c_208814cuda3std3__419piecewise_constructE)
_ZN40_INTERNAL_64043fa7_4_k_cu_8d3dc27c_208814cuda3std3__419piecewise_constructE:
	.zero		1
	.type		_ZN40_INTERNAL_64043fa7_4_k_cu_8d3dc27c_208814cuda3std3__45__cpo4cendE,@object
	.size		_ZN40_INTERNAL_64043fa7_4_k_cu_8d3dc27c_208814cuda3std3__45__cpo4cendE,(_ZN40_INTERNAL_64043fa7_4_k_cu_8d3dc27c_208814cuda3std6ranges3__45__cpo4swapE - _ZN40_INTERNAL_64043fa7_4_k_cu_8d3dc27c_208814cuda3std3__45__cpo4cendE)
_ZN40_INTERNAL_64043fa7_4_k_cu_8d3dc27c_208814cuda3std3__45__cpo4cendE:
	.zero		1
	.type		_ZN40_INTERNAL_64043fa7_4_k_cu_8d3dc27c_208814cuda3std6ranges3__45__cpo4swapE,@object
	.size		_ZN40_INTERNAL_64043fa7_4_k_cu_8d3dc27c_208814cuda3std6ranges3__45__cpo4swapE,(.L_10 - _ZN40_INTERNAL_64043fa7_4_k_cu_8d3dc27c_208814cuda3std6ranges3__45__cpo4swapE)
_ZN40_INTERNAL_64043fa7_4_k_cu_8d3dc27c_208814cuda3std6ranges3__45__cpo4swapE:
	.zero		1
.L_10:


//--------------------- .nv.constant0._ZN7cutlass13device_kernelINS_4gemm6kernel13GemmUniversalIN4cute5tupleIJiiiiEEENS1_10collective13CollectiveMmaINS1_46MainloopSm100TmaUmmaWarpSpecializedBlockScaledILi7ELi2ELi2ENS5_IJNS4_1CILi1EEENSA_ILi2EEESB_EEEEENS5_IJNSA_ILi128EEENSA_ILi64EEENSA_ILi256EEEEEENS5_IJNS_12float_e2m1_tENS_13float_ue8m0_tEEEENS5_IJNS5_IJlSB_lEEENS4_6LayoutINS5_IJNS5_IJNS5_IJNSA_ILi32EEENSA_ILi4EEEEEEiEEESR_NS5_IJSB_iEEEEEENS5_IJNS5_IJNS5_IJNSA_ILi16EEESP_EEEiEEENS5_IJNS5_IJNSA_ILi0EEESB_EEENSA_ILi512EEEEEENS5_IJSX_iEEEEEEEEEEESL_S14_NS4_8TiledMMAINS4_8MMA_AtomIJNS4_17SM100_MMA_MXF4_SSISJ_SJ_fSK_Li128ELi64ELi32ELNS4_4UMMA5MajorE0ELS19_0ELNS18_7ScaleInE0ELS1A_0EEEEEENSN_INS5_IJSB_SB_SB_EEENS5_IJSX_SX_SX_EEEEENS5_IJNS4_10UnderscoreES1G_S1G_EEEEENS5_IJNS4_23SM90_TMA_LOAD_MULTICASTES1J_EEENS5_IJNS4_14ComposedLayoutINS4_7SwizzleILi3ELi4ELi3EEENS4_18smem_ptr_flag_bitsILi4EEENSN_INS5_IJNSA_ILi8EEESH_EEENS5_IJSH_SB_EEEEEEENSN_INS5_IJNS5_IJNS5_IJSQ_SB_EEENS5_IJSO_SC_EEEEEESB_NS5_IJSC_SC_EEEEEENS5_IJNS5_IJNS5_IJSV_SZ_EEESY_EEESX_NS5_IJSC_SZ_EEEEEEEEEEEvNS4_8identityENS5_IJNS4_13SM90_TMA_LOADES27_EEES25_vS26_EENS_8epilogue10collective18CollectiveEpilogueINS2A_23Sm100TmaWarpSpecializedILi3ELi2ELi32ELb1ELb0EEEJSI_NS5_IJNSN_ISF_SB_EENSN_ISO_SB_EEEEENS_10bfloat16_tESM_S2I_SM_NS2A_6fusion15FusionCallbacksIS2E_NS2J_17LinearCombinationIS2I_fS2I_fLNS_15FloatRoundStyleE2EEESI_S2H_JEEENS4_5SM1004TMEM4LOAD26SM100_TMEM_LOAD_32dp32b32xES27_NS1L_INS1M_ILi2ELi4ELi3EEENS1O_ILi16EEENSN_INS5_IJS1Q_SO_EEENS5_IJSO_SB_EEEEEEENS4_39AutoVectorizingCopyWithAssumedAlignmentILi128EEENS4_14SM90_TMA_STOREES2Y_S30_S30_EEEvvEEEEvNT_6ParamsE --------------------------
	.section	.nv.constant0._ZN7cutlass13device_kernelINS_4gemm6kernel13GemmUniversalIN4cute5tupleIJiiiiEEENS1_10collective13CollectiveMmaINS1_46MainloopSm100TmaUmmaWarpSpecializedBlockScaledILi7ELi2ELi2ENS5_IJNS4_1CILi1EEENSA_ILi2EEESB_EEEEENS5_IJNSA_ILi128EEENSA_ILi64EEENSA_ILi256EEEEEENS5_IJNS_12float_e2m1_tENS_13float_ue8m0_tEEEENS5_IJNS5_IJlSB_lEEENS4_6LayoutINS5_IJNS5_IJNS5_IJNSA_ILi32EEENSA_ILi4EEEEEEiEEESR_NS5_IJSB_iEEEEEENS5_IJNS5_IJNS5_IJNSA_ILi16EEESP_EEEiEEENS5_IJNS5_IJNSA_ILi0EEESB_EEENSA_ILi512EEEEEENS5_IJSX_iEEEEEEEEEEESL_S14_NS4_8TiledMMAINS4_8MMA_AtomIJNS4_17SM100_MMA_MXF4_SSISJ_SJ_fSK_Li128ELi64ELi32ELNS4_4UMMA5MajorE0ELS19_0ELNS18_7ScaleInE0ELS1A_0EEEEEENSN_INS5_IJSB_SB_SB_EEENS5_IJSX_SX_SX_EEEEENS5_IJNS4_10UnderscoreES1G_S1G_EEEEENS5_IJNS4_23SM90_TMA_LOAD_MULTICASTES1J_EEENS5_IJNS4_14ComposedLayoutINS4_7SwizzleILi3ELi4ELi3EEENS4_18smem_ptr_flag_bitsILi4EEENSN_INS5_IJNSA_ILi8EEESH_EEENS5_IJSH_SB_EEEEEEENSN_INS5_IJNS5_IJNS5_IJSQ_SB_EEENS5_IJSO_SC_EEEEEESB_NS5_IJSC_SC_EEEEEENS5_IJNS5_IJNS5_IJSV_SZ_EEESY_EEESX_NS5_IJSC_SZ_EEEEEEEEEEEvNS4_8identityENS5_IJNS4_13SM90_TMA_LOADES27_EEES25_vS26_EENS_8epilogue10collective18CollectiveEpilogueINS2A_23Sm100TmaWarpSpecializedILi3ELi2ELi32ELb1ELb0EEEJSI_NS5_IJNSN_ISF_SB_EENSN_ISO_SB_EEEEENS_10bfloat16_tESM_S2I_SM_NS2A_6fusion15FusionCallbacksIS2E_NS2J_17LinearCombinationIS2I_fS2I_fLNS_15FloatRoundStyleE2EEESI_S2H_JEEENS4_5SM1004TMEM4LOAD26SM100_TMEM_LOAD_32dp32b32xES27_NS1L_INS1M_ILi2ELi4ELi3EEENS1O_ILi16EEENSN_INS5_IJS1Q_SO_EEENS5_IJSO_SB_EEEEEEENS4_39AutoVectorizingCopyWithAssumedAlignmentILi128EEENS4_14SM90_TMA_STOREES2Y_S30_S30_EEEvvEEEEvNT_6ParamsE,"a",@progbits
	.sectionflags	@""
	.align	4
.nv.constant0._ZN7cutlass13device_kernelINS_4gemm6kernel13GemmUniversalIN4cute5tupleIJiiiiEEENS1_10collective13CollectiveMmaINS1_46MainloopSm100TmaUmmaWarpSpecializedBlockScaledILi7ELi2ELi2ENS5_IJNS4_1CILi1EEENSA_ILi2EEESB_EEEEENS5_IJNSA_ILi128EEENSA_ILi64EEENSA_ILi256EEEEEENS5_IJNS_12float_e2m1_tENS_13float_ue8m0_tEEEENS5_IJNS5_IJlSB_lEEENS4_6LayoutINS5_IJNS5_IJNS5_IJNSA_ILi32EEENSA_ILi4EEEEEEiEEESR_NS5_IJSB_iEEEEEENS5_IJNS5_IJNS5_IJNSA_ILi16EEESP_EEEiEEENS5_IJNS5_IJNSA_ILi0EEESB_EEENSA_ILi512EEEEEENS5_IJSX_iEEEEEEEEEEESL_S14_NS4_8TiledMMAINS4_8MMA_AtomIJNS4_17SM100_MMA_MXF4_SSISJ_SJ_fSK_Li128ELi64ELi32ELNS4_4UMMA5MajorE0ELS19_0ELNS18_7ScaleInE0ELS1A_0EEEEEENSN_INS5_IJSB_SB_SB_EEENS5_IJSX_SX_SX_EEEEENS5_IJNS4_10UnderscoreES1G_S1G_EEEEENS5_IJNS4_23SM90_TMA_LOAD_MULTICASTES1J_EEENS5_IJNS4_14ComposedLayoutINS4_7SwizzleILi3ELi4ELi3EEENS4_18smem_ptr_flag_bitsILi4EEENSN_INS5_IJNSA_ILi8EEESH_EEENS5_IJSH_SB_EEEEEEENSN_INS5_IJNS5_IJNS5_IJSQ_SB_EEENS5_IJSO_SC_EEEEEESB_NS5_IJSC_SC_EEEEEENS5_IJNS5_IJNS5_IJSV_SZ_EEESY_EEESX_NS5_IJSC_SZ_EEEEEEEEEEEvNS4_8identityENS5_IJNS4_13SM90_TMA_LOADES27_EEES25_vS26_EENS_8epilogue10collective18CollectiveEpilogueINS2A_23Sm100TmaWarpSpecializedILi3ELi2ELi32ELb1ELb0EEEJSI_NS5_IJNSN_ISF_SB_EENSN_ISO_SB_EEEEENS_10bfloat16_tESM_S2I_SM_NS2A_6fusion15FusionCallbacksIS2E_NS2J_17LinearCombinationIS2I_fS2I_fLNS_15FloatRoundStyleE2EEESI_S2H_JEEENS4_5SM1004TMEM4LOAD26SM100_TMEM_LOAD_32dp32b32xES27_NS1L_INS1M_ILi2ELi4ELi3EEENS1O_ILi16EEENSN_INS5_IJS1Q_SO_EEENS5_IJSO_SB_EEEEEEENS4_39AutoVectorizingCopyWithAssumedAlignmentILi128EEENS4_14SM90_TMA_STOREES2Y_S30_S30_EEEvvEEEEvNT_6ParamsE:
	.zero		3968


//--------------------- SYMBOLS --------------------------

	.type		.nv.reservedSmem.offset0,@object
	.size		.nv.reservedSmem.offset0,0x4
	.type		.nv.reservedSmem.cap,@object
	.size		.nv.reservedSmem.cap,0x4
	.type		__assertfail,@function
